	.target	sm_90a

	.elftype	@"ET_EXEC"


//--------------------- .note.nv.tkinfo           --------------------------
	.section	.note.nv.tkinfo,"",@"SHT_NOTE"
	.sectionflags	@"SHF_NOTE_NV_TKINFO"
	.tkinfo
        /*0018*/ 	.word	0x00000002
        /*0030*/ 	.string	""
        /*0030*/ 	.string	"ptxas"
        /*0030*/ 	.string	"Cuda compilation tools, release 13.0, V13.0.88"
        /*0030*/ 	.string	"Build cuda_13.0.r13.0/compiler.36424714_0"
        /*0030*/ 	.string	"-arch sm_90a -m 64 "



//--------------------- .note.nv.cuinfo           --------------------------
	.section	.note.nv.cuinfo,"",@"SHT_NOTE"
	.sectionflags	@"SHF_NOTE_NV_CUINFO"
        /*0018*/ 	.short	0x0002
        /*001a*/ 	.short	0x005a
        /*001c*/ 	.short	0x0082
	.zero		2


//--------------------- .nv.info                  --------------------------
	.section	.nv.info,"",@"SHT_CUDA_INFO"
	.align	4


	//----- nvinfo : EIATTR_REGCOUNT
	.align		4
        /*0000*/ 	.byte	0x04, 0x2f
        /*0002*/ 	.short	(.L_12 - .L_11)
	.align		4
.L_11:
        /*0004*/ 	.word	index@(_ZN7cutlass13device_kernelINS_4conv6kernel13ConvUniversalINS1_16ConvProblemShapeILNS1_8OperatorE0ELi2EEENS1_10collective14CollectiveConvINS1_46MainloopSm90TmaGmmaWarpSpecializedImplicitGemmILS5_0ELi9ELi2EN4cute5tupleIJNSA_1CILi1EEESD_SD_EEENS1_36KernelImplicitTmaWarpSpecializedSm90ELi1EEENSB_IJNSC_ILi128EEENSC_ILi64EEENSB_IJSI_EEEEEENS_6half_tESL_NSA_8TiledMMAINSA_8MMA_AtomIJNSA_4SM904GMMA25MMA_64x64x16_F32F16F16_SSILNSP_5MajorE0ELSR_0ELNSP_7ScaleInE1ELSS_1EEEEEENSA_6LayoutISE_NSB_IJNSC_ILi0EEESW_SW_EEEEENSB_IJNSA_10UnderscoreESZ_SZ_EEEEENS7_6detail26Sm90ImplicitGemmTileTraitsINSA_20SM90_TMA_LOAD_IM2COLENSA_14ComposedLayoutINSA_7SwizzleILi3ELi4ELi3EEENSA_18smem_ptr_flag_bitsILi16EEENSV_INSB_IJNSB_IJNSC_ILi8EEENSC_ILi16EEEEEENSB_IJSI_SD_EEENSB_IJSD_NSC_ILi9EEEEEEEEENSB_IJNSB_IJSI_NSC_ILi512EEEEEENSB_IJSD_SW_EEENSB_IJSW_NSC_ILi8192EEEEEEEEEEEEEvEENS13_INSA_13SM90_TMA_LOADENS15_IS17_S19_NSV_INSB_IJNSB_IJS1A_S1A_EEES1D_S1F_EEENSB_IJS1I_S1J_NSB_IJSW_NSC_ILi4096EEEEEEEEEEEEEvEEEENS_8epilogue10collective6detail29Sm90TmaWarpSpecializedAdapterINS21_15DefaultEpilogueISL_NSB_IJNSB_IJlllEEESD_SW_EEES26_NS20_6thread17LinearCombinationISL_Li1EffLNS27_9ScaleType4KindE0ELNS_15FloatRoundStyleE2ESL_EENS_4gemm15EpilogueDefaultEEEEEvvEEEEvNT_6ParamsE)
        /*0008*/ 	.word	0x0000005a


	//----- nvinfo : EIATTR_FRAME_SIZE
	.align		4
.L_12:
        /*000c*/ 	.byte	0x04, 0x11
        /*000e*/ 	.short	(.L_14 - .L_13)
	.align		4
.L_13:
        /*0010*/ 	.word	index@(_ZN7cutlass13device_kernelINS_4conv6kernel13ConvUniversalINS1_16ConvProblemShapeILNS1_8OperatorE0ELi2EEENS1_10collective14CollectiveConvINS1_46MainloopSm90TmaGmmaWarpSpecializedImplicitGemmILS5_0ELi9ELi2EN4cute5tupleIJNSA_1CILi1EEESD_SD_EEENS1_36KernelImplicitTmaWarpSpecializedSm90ELi1EEENSB_IJNSC_ILi128EEENSC_ILi64EEENSB_IJSI_EEEEEENS_6half_tESL_NSA_8TiledMMAINSA_8MMA_AtomIJNSA_4SM904GMMA25MMA_64x64x16_F32F16F16_SSILNSP_5MajorE0ELSR_0ELNSP_7ScaleInE1ELSS_1EEEEEENSA_6LayoutISE_NSB_IJNSC_ILi0EEESW_SW_EEEEENSB_IJNSA_10UnderscoreESZ_SZ_EEEEENS7_6detail26Sm90ImplicitGemmTileTraitsINSA_20SM90_TMA_LOAD_IM2COLENSA_14ComposedLayoutINSA_7SwizzleILi3ELi4ELi3EEENSA_18smem_ptr_flag_bitsILi16EEENSV_INSB_IJNSB_IJNSC_ILi8EEENSC_ILi16EEEEEENSB_IJSI_SD_EEENSB_IJSD_NSC_ILi9EEEEEEEEENSB_IJNSB_IJSI_NSC_ILi512EEEEEENSB_IJSD_SW_EEENSB_IJSW_NSC_ILi8192EEEEEEEEEEEEEvEENS13_INSA_13SM90_TMA_LOADENS15_IS17_S19_NSV_INSB_IJNSB_IJS1A_S1A_EEES1D_S1F_EEENSB_IJS1I_S1J_NSB_IJSW_NSC_ILi4096EEEEEEEEEEEEEvEEEENS_8epilogue10collective6detail29Sm90TmaWarpSpecializedAdapterINS21_15DefaultEpilogueISL_NSB_IJNSB_IJlllEEESD_SW_EEES26_NS20_6thread17LinearCombinationISL_Li1EffLNS27_9ScaleType4KindE0ELNS_15FloatRoundStyleE2ESL_EENS_4gemm15EpilogueDefaultEEEEEvvEEEEvNT_6ParamsE)
        /*0014*/ 	.word	0x00000000


	//----- nvinfo : EIATTR_MIN_STACK_SIZE
	.align		4
.L_14:
        /*0018*/ 	.byte	0x04, 0x12
        /*001a*/ 	.short	(.L_16 - .L_15)
	.align		4
.L_15:
        /*001c*/ 	.word	index@(_ZN7cutlass13device_kernelINS_4conv6kernel13ConvUniversalINS1_16ConvProblemShapeILNS1_8OperatorE0ELi2EEENS1_10collective14CollectiveConvINS1_46MainloopSm90TmaGmmaWarpSpecializedImplicitGemmILS5_0ELi9ELi2EN4cute5tupleIJNSA_1CILi1EEESD_SD_EEENS1_36KernelImplicitTmaWarpSpecializedSm90ELi1EEENSB_IJNSC_ILi128EEENSC_ILi64EEENSB_IJSI_EEEEEENS_6half_tESL_NSA_8TiledMMAINSA_8MMA_AtomIJNSA_4SM904GMMA25MMA_64x64x16_F32F16F16_SSILNSP_5MajorE0ELSR_0ELNSP_7ScaleInE1ELSS_1EEEEEENSA_6LayoutISE_NSB_IJNSC_ILi0EEESW_SW_EEEEENSB_IJNSA_10UnderscoreESZ_SZ_EEEEENS7_6detail26Sm90ImplicitGemmTileTraitsINSA_20SM90_TMA_LOAD_IM2COLENSA_14ComposedLayoutINSA_7SwizzleILi3ELi4ELi3EEENSA_18smem_ptr_flag_bitsILi16EEENSV_INSB_IJNSB_IJNSC_ILi8EEENSC_ILi16EEEEEENSB_IJSI_SD_EEENSB_IJSD_NSC_ILi9EEEEEEEEENSB_IJNSB_IJSI_NSC_ILi512EEEEEENSB_IJSD_SW_EEENSB_IJSW_NSC_ILi8192EEEEEEEEEEEEEvEENS13_INSA_13SM90_TMA_LOADENS15_IS17_S19_NSV_INSB_IJNSB_IJS1A_S1A_EEES1D_S1F_EEENSB_IJS1I_S1J_NSB_IJSW_NSC_ILi4096EEEEEEEEEEEEEvEEEENS_8epilogue10collective6detail29Sm90TmaWarpSpecializedAdapterINS21_15DefaultEpilogueISL_NSB_IJNSB_IJlllEEESD_SW_EEES26_NS20_6thread17LinearCombinationISL_Li1EffLNS27_9ScaleType4KindE0ELNS_15FloatRoundStyleE2ESL_EENS_4gemm15EpilogueDefaultEEEEEvvEEEEvNT_6ParamsE)
        /*0020*/ 	.word	0x00000000
.L_16:


//--------------------- .nv.compat                --------------------------
	.section	.nv.compat,"",@"SHT_CUDA_COMPAT_INFO"
	.align	4
        /*0000*/ 	.byte	0x02, 0x09, 0x01, 0x00, 0x02, 0x02, 0x04, 0x00, 0x02, 0x05, 0x05, 0x00, 0x03, 0x07, 0x01, 0x01
        /*0010*/ 	.byte	0x02, 0x03, 0x01, 0x00, 0x02, 0x06, 0x01, 0x00, 0x04, 0x0b, 0x08, 0x00, 0x00, 0x00, 0x00, 0x00
        /*0020*/ 	.byte	0x00, 0x00, 0x00, 0x00


//--------------------- .nv.info._ZN7cutlass13device_kernelINS_4conv6kernel13ConvUniversalINS1_16ConvProblemShapeILNS1_8OperatorE0ELi2EEENS1_10collective14CollectiveConvINS1_46MainloopSm90TmaGmmaWarpSpecializedImplicitGemmILS5_0ELi9ELi2EN4cute5tupleIJNSA_1CILi1EEESD_SD_EEENS1_36KernelImplicitTmaWarpSpecializedSm90ELi1EEENSB_IJNSC_ILi128EEENSC_ILi64EEENSB_IJSI_EEEEEENS_6half_tESL_NSA_8TiledMMAINSA_8MMA_AtomIJNSA_4SM904GMMA25MMA_64x64x16_F32F16F16_SSILNSP_5MajorE0ELSR_0ELNSP_7ScaleInE1ELSS_1EEEEEENSA_6LayoutISE_NSB_IJNSC_ILi0EEESW_SW_EEEEENSB_IJNSA_10UnderscoreESZ_SZ_EEEEENS7_6detail26Sm90ImplicitGemmTileTraitsINSA_20SM90_TMA_LOAD_IM2COLENSA_14ComposedLayoutINSA_7SwizzleILi3ELi4ELi3EEENSA_18smem_ptr_flag_bitsILi16EEENSV_INSB_IJNSB_IJNSC_ILi8EEENSC_ILi16EEEEEENSB_IJSI_SD_EEENSB_IJSD_NSC_ILi9EEEEEEEEENSB_IJNSB_IJSI_NSC_ILi512EEEEEENSB_IJSD_SW_EEENSB_IJSW_NSC_ILi8192EEEEEEEEEEEEEvEENS13_INSA_13SM90_TMA_LOADENS15_IS17_S19_NSV_INSB_IJNSB_IJS1A_S1A_EEES1D_S1F_EEENSB_IJS1I_S1J_NSB_IJSW_NSC_ILi4096EEEEEEEEEEEEEvEEEENS_8epilogue10collective6detail29Sm90TmaWarpSpecializedAdapterINS21_15DefaultEpilogueISL_NSB_IJNSB_IJlllEEESD_SW_EEES26_NS20_6thread17LinearCombinationISL_Li1EffLNS27_9ScaleType4KindE0ELNS_15FloatRoundStyleE2ESL_EENS_4gemm15EpilogueDefaultEEEEEvvEEEEvNT_6ParamsE --------------------------
	.section	.nv.info._ZN7cutlass13device_kernelINS_4conv6kernel13ConvUniversalINS1_16ConvProblemShapeILNS1_8OperatorE0ELi2EEENS1_10collective14CollectiveConvINS1_46MainloopSm90TmaGmmaWarpSpecializedImplicitGemmILS5_0ELi9ELi2EN4cute5tupleIJNSA_1CILi1EEESD_SD_EEENS1_36KernelImplicitTmaWarpSpecializedSm90ELi1EEENSB_IJNSC_ILi128EEENSC_ILi64EEENSB_IJSI_EEEEEENS_6half_tESL_NSA_8TiledMMAINSA_8MMA_AtomIJNSA_4SM904GMMA25MMA_64x64x16_F32F16F16_SSILNSP_5MajorE0ELSR_0ELNSP_7ScaleInE1ELSS_1EEEEEENSA_6LayoutISE_NSB_IJNSC_ILi0EEESW_SW_EEEEENSB_IJNSA_10UnderscoreESZ_SZ_EEEEENS7_6detail26Sm90ImplicitGemmTileTraitsINSA_20SM90_TMA_LOAD_IM2COLENSA_14ComposedLayoutINSA_7SwizzleILi3ELi4ELi3EEENSA_18smem_ptr_flag_bitsILi16EEENSV_INSB_IJNSB_IJNSC_ILi8EEENSC_ILi16EEEEEENSB_IJSI_SD_EEENSB_IJSD_NSC_ILi9EEEEEEEEENSB_IJNSB_IJSI_NSC_ILi512EEEEEENSB_IJSD_SW_EEENSB_IJSW_NSC_ILi8192EEEEEEEEEEEEEvEENS13_INSA_13SM90_TMA_LOADENS15_IS17_S19_NSV_INSB_IJNSB_IJS1A_S1A_EEES1D_S1F_EEENSB_IJS1I_S1J_NSB_IJSW_NSC_ILi4096EEEEEEEEEEEEEvEEEENS_8epilogue10collective6detail29Sm90TmaWarpSpecializedAdapterINS21_15DefaultEpilogueISL_NSB_IJNSB_IJlllEEESD_SW_EEES26_NS20_6thread17LinearCombinationISL_Li1EffLNS27_9ScaleType4KindE0ELNS_15FloatRoundStyleE2ESL_EENS_4gemm15EpilogueDefaultEEEEEvvEEEEvNT_6ParamsE,"",@"SHT_CUDA_INFO"
	.sectionflags	@""
	.align	4


	//----- nvinfo : EIATTR_CUDA_API_VERSION
	.align		4
        /*0000*/ 	.byte	0x04, 0x37
        /*0002*/ 	.short	(.L_18 - .L_17)
.L_17:
        /*0004*/ 	.word	0x00000082


	//----- nvinfo : EIATTR_KPARAM_INFO
	.align		4
.L_18:
        /*0008*/ 	.byte	0x04, 0x17
        /*000a*/ 	.short	(.L_20 - .L_19)
.L_19:
        /*000c*/ 	.word	0x00000000
        /*0010*/ 	.short	0x0000
        /*0012*/ 	.short	0x0070
        /*0014*/ 	.byte	0x00, 0xf0, 0x01, 0x0e


	//----- nvinfo : EIATTR_SPARSE_MMA_MASK
	.align		4
.L_20:
        /*0018*/ 	.byte	0x03, 0x50
        /*001a*/ 	.short	0x0000


	//----- nvinfo : EIATTR_MAXREG_COUNT
	.align		4
        /*001c*/ 	.byte	0x03, 0x1b
        /*001e*/ 	.short	0x00ff


	//----- nvinfo : EIATTR_NUM_BARRIERS
	.align		4
        /*0020*/ 	.byte	0x02, 0x4c
        /*0022*/ 	.byte	0x01
	.zero		1


	//----- nvinfo : EIATTR_MERCURY_ISA_VERSION
	.align		4
        /*0024*/ 	.byte	0x03, 0x5f
        /*0026*/ 	.short	0x0101


	//----- nvinfo : EIATTR_COOP_GROUP_MASK_REGIDS
	.align		4
        /*0028*/ 	.byte	0x04, 0x29
        /*002a*/ 	.short	(.L_22 - .L_21)


	//   ....[0]....
.L_21:
        /*002c*/ 	.word	0xffffffff


	//   ....[1]....
        /*0030*/ 	.word	0xffffffff


	//   ....[2]....
        /*0034*/ 	.word	0xffffffff


	//----- nvinfo : EIATTR_COOP_GROUP_INSTR_OFFSETS
	.align		4
.L_22:
        /*0038*/ 	.byte	0x04, 0x28
        /*003a*/ 	.short	(.L_24 - .L_23)


	//   ....[0]....
.L_23:
        /*003c*/ 	.word	0x00000060


	//   ....[1]....
        /*0040*/ 	.word	0x00000070


	//   ....[2]....
        /*0044*/ 	.word	0x00000130


	//----- nvinfo : EIATTR_MBARRIER_INSTR_OFFSETS
	.align		4
.L_24:
        /*0048*/ 	.byte	0x04, 0x39
        /*004a*/ 	.short	(.L_26 - .L_25)


	//   ....[0]....
.L_25:
        /*004c*/ 	.word	0x00000270
        /*0050*/ 	.word	0x000000ff
        /*0054*/ 	.word	0x00036000
        /*0058*/ 	.short	0x0100
        /*005a*/ 	.byte	0x08
	.zero		1


	//   ....[1]....
        /*005c*/ 	.word	0x00000280
        /*0060*/ 	.word	0x000000ff
        /*0064*/ 	.word	0x00036048
        /*0068*/ 	.short	0x0100
        /*006a*/ 	.byte	0x08
	.zero		1


	//   ....[2]....
        /*006c*/ 	.word	0x00000290
        /*0070*/ 	.word	0x000000ff
        /*0074*/ 	.word	0x00036008
        /*0078*/ 	.short	0x0100
        /*007a*/ 	.byte	0x08
	.zero		1


	//   ....[3]....
        /*007c*/ 	.word	0x000002a0
        /*0080*/ 	.word	0x000000ff
        /*0084*/ 	.word	0x00036050
        /*0088*/ 	.short	0x0100
        /*008a*/ 	.byte	0x08
	.zero		1


	//   ....[4]....
        /*008c*/ 	.word	0x000002b0
        /*0090*/ 	.word	0x000000ff
        /*0094*/ 	.word	0x00036010
        /*0098*/ 	.short	0x0100
        /*009a*/ 	.byte	0x08
	.zero		1


	//   ....[5]....
        /*009c*/ 	.word	0x000002c0
        /*00a0*/ 	.word	0x000000ff
        /*00a4*/ 	.word	0x00036058
        /*00a8*/ 	.short	0x0100
        /*00aa*/ 	.byte	0x08
	.zero		1


	//   ....[6]....
        /*00ac*/ 	.word	0x000002d0
        /*00b0*/ 	.word	0x000000ff
        /*00b4*/ 	.word	0x00036018
        /*00b8*/ 	.short	0x0100
        /*00ba*/ 	.byte	0x08
	.zero		1


	//   ....[7]....
        /*00bc*/ 	.word	0x000002e0
        /*00c0*/ 	.word	0x000000ff
        /*00c4*/ 	.word	0x00036060
        /*00c8*/ 	.short	0x0100
        /*00ca*/ 	.byte	0x08
	.zero		1


	//   ....[8]....
        /*00cc*/ 	.word	0x000002f0
        /*00d0*/ 	.word	0x000000ff
        /*00d4*/ 	.word	0x00036020
        /*00d8*/ 	.short	0x0100
        /*00da*/ 	.byte	0x08
	.zero		1


	//   ....[9]....
        /*00dc*/ 	.word	0x00000300
        /*00e0*/ 	.word	0x000000ff
        /*00e4*/ 	.word	0x00036068
        /*00e8*/ 	.short	0x0100
        /*00ea*/ 	.byte	0x08
	.zero		1


	//   ....[10]....
        /*00ec*/ 	.word	0x00000310
        /*00f0*/ 	.word	0x000000ff
        /*00f4*/ 	.word	0x00036028
        /*00f8*/ 	.short	0x0100
        /*00fa*/ 	.byte	0x08
	.zero		1


	//   ....[11]....
        /*00fc*/ 	.word	0x00000320
        /*0100*/ 	.word	0x000000ff
        /*0104*/ 	.word	0x00036070
        /*0108*/ 	.short	0x0100
        /*010a*/ 	.byte	0x08
	.zero		1


	//   ....[12]....
        /*010c*/ 	.word	0x00000330
        /*0110*/ 	.word	0x000000ff
        /*0114*/ 	.word	0x00036030
        /*0118*/ 	.short	0x0100
        /*011a*/ 	.byte	0x08
	.zero		1


	//   ....[13]....
        /*011c*/ 	.word	0x00000340
        /*0120*/ 	.word	0x000000ff
        /*0124*/ 	.word	0x00036078
        /*0128*/ 	.short	0x0100
        /*012a*/ 	.byte	0x08
	.zero		1


	//   ....[14]....
        /*012c*/ 	.word	0x00000350
        /*0130*/ 	.word	0x000000ff
        /*0134*/ 	.word	0x00036038
        /*0138*/ 	.short	0x0100
        /*013a*/ 	.byte	0x08
	.zero		1


	//   ....[15]....
        /*013c*/ 	.word	0x00000360
        /*0140*/ 	.word	0x000000ff
        /*0144*/ 	.word	0x00036080
        /*0148*/ 	.short	0x0100
        /*014a*/ 	.byte	0x08
	.zero		1


	//   ....[16]....
        /*014c*/ 	.word	0x00000370
        /*0150*/ 	.word	0x000000ff
        /*0154*/ 	.word	0x00036040
        /*0158*/ 	.short	0x0100
        /*015a*/ 	.byte	0x08
	.zero		1


	//   ....[17]....
        /*015c*/ 	.word	0x00000380
        /*0160*/ 	.word	0x000000ff
        /*0164*/ 	.word	0x00036088
        /*0168*/ 	.short	0x0100
        /*016a*/ 	.byte	0x08
	.zero		1


	//   ....[18]....
        /*016c*/ 	.word	0x00000a30
        /*0170*/ 	.word	0x00000005
        /*0174*/ 	.word	0x00036000
        /*0178*/ 	.short	0x010a
        /*017a*/ 	.byte	0x3f
	.zero		1


	//   ....[19]....
        /*017c*/ 	.word	0x00000ed0
        /*0180*/ 	.word	0x00000006
        /*0184*/ 	.word	0x00036000
        /*0188*/ 	.short	0x010a
        /*018a*/ 	.byte	0x3f
	.zero		1


	//   ....[20]....
        /*018c*/ 	.word	0x000011f0
        /*0190*/ 	.word	0x000000ff
        /*0194*/ 	.word	0x00000000
        /*0198*/ 	.short	0x0101
        /*019a*/ 	.byte	0x08
	.zero		1


	//   ....[21]....
        /*019c*/ 	.word	0x000013e0
        /*01a0*/ 	.word	0x00000003
        /*01a4*/ 	.word	0x00000000
        /*01a8*/ 	.short	0x0101
        /*01aa*/ 	.byte	0x3f
	.zero		1


	//   ....[22]....
        /*01ac*/ 	.word	0x000061e0
        /*01b0*/ 	.word	0x0000000c
        /*01b4*/ 	.word	0x00036048
        /*01b8*/ 	.short	0x010a
        /*01ba*/ 	.byte	0x3f
	.zero		1


	//   ....[23]....
        /*01bc*/ 	.word	0x00006890
        /*01c0*/ 	.word	0x00000004
        /*01c4*/ 	.word	0x00000000
        /*01c8*/ 	.short	0x010a
        /*01ca*/ 	.byte	0x3f
	.zero		1


	//   ....[24]....
        /*01cc*/ 	.word	0x00006940
        /*01d0*/ 	.word	0x00000000
        /*01d4*/ 	.word	0x00000000
        /*01d8*/ 	.short	0x010a
        /*01da*/ 	.byte	0x3f
	.zero		1


	//   ....[25]....
        /*01dc*/ 	.word	0x000069f0
        /*01e0*/ 	.word	0x00000000
        /*01e4*/ 	.word	0x00000000
        /*01e8*/ 	.short	0x010a
        /*01ea*/ 	.byte	0x3f
	.zero		1


	//   ....[26]....
        /*01ec*/ 	.word	0x00006aa0
        /*01f0*/ 	.word	0x00000000
        /*01f4*/ 	.word	0x00000000
        /*01f8*/ 	.short	0x010a
        /*01fa*/ 	.byte	0x3f
	.zero		1


	//   ....[27]....
        /*01fc*/ 	.word	0x00006b50
        /*0200*/ 	.word	0x00000000
        /*0204*/ 	.word	0x00000000
        /*0208*/ 	.short	0x010a
        /*020a*/ 	.byte	0x3f
	.zero		1


	//   ....[28]....
        /*020c*/ 	.word	0x00006c00
        /*0210*/ 	.word	0x00000000
        /*0214*/ 	.word	0x00000000
        /*0218*/ 	.short	0x010a
        /*021a*/ 	.byte	0x3f
	.zero		1


	//   ....[29]....
        /*021c*/ 	.word	0x00006cb0
        /*0220*/ 	.word	0x00000000
        /*0224*/ 	.word	0x00000000
        /*0228*/ 	.short	0x010a
        /*022a*/ 	.byte	0x3f
	.zero		1


	//   ....[30]....
        /*022c*/ 	.word	0x00006d60
        /*0230*/ 	.word	0x00000000
        /*0234*/ 	.word	0x00000000
        /*0238*/ 	.short	0x010a
        /*023a*/ 	.byte	0x3f
	.zero		1


	//   ....[31]....
        /*023c*/ 	.word	0x00006e10
        /*0240*/ 	.word	0x00000003
        /*0244*/ 	.word	0x00000000
        /*0248*/ 	.short	0x010a
        /*024a*/ 	.byte	0x3f
	.zero		1


	//----- nvinfo : EIATTR_NUM_MBARRIERS
	.align		4
.L_26:
        /*024c*/ 	.byte	0x03, 0x38
        /*024e*/ 	.short	0x0012


	//----- nvinfo : EIATTR_EXIT_INSTR_OFFSETS
	.align		4
        /*0250*/ 	.byte	0x04, 0x1c
        /*0252*/ 	.short	(.L_28 - .L_27)


	//   ....[0]....
.L_27:
        /*0254*/ 	.word	0x00000760


	//   ....[1]....
        /*0258*/ 	.word	0x00001530


	//   ....[2]....
        /*025c*/ 	.word	0x00004900


	//   ....[3]....
        /*0260*/ 	.word	0x00004930


	//   ....[4]....
        /*0264*/ 	.word	0x00005f90


	//   ....[5]....
        /*0268*/ 	.word	0x00005fc0


	//   ....[6]....
        /*026c*/ 	.word	0x00005fe0


	//   ....[7]....
        /*0270*/ 	.word	0x00006780


	//   ....[8]....
        /*0274*/ 	.word	0x00006e40


	//----- nvinfo : EIATTR_MAX_THREADS
	.align		4
.L_28:
        /*0278*/ 	.byte	0x04, 0x05
        /*027a*/ 	.short	(.L_30 - .L_29)
.L_29:
        /*027c*/ 	.word	0x00000100
        /*0280*/ 	.word	0x00000001
        /*0284*/ 	.word	0x00000001


	//----- nvinfo : EIATTR_CRS_STACK_SIZE
	.align		4
.L_30:
        /*0288*/ 	.byte	0x04, 0x1e
        /*028a*/ 	.short	(.L_32 - .L_31)
.L_31:
        /*028c*/ 	.word	0x00000000


	//----- nvinfo : EIATTR_CBANK_PARAM_SIZE
	.align		4
.L_32:
        /*0290*/ 	.byte	0x03, 0x19
        /*0292*/ 	.short	0x03f0


	//----- nvinfo : EIATTR_PARAM_CBANK
	.align		4
        /*0294*/ 	.byte	0x04, 0x0a
        /*0296*/ 	.short	(.L_34 - .L_33)
	.align		4
.L_33:
        /*0298*/ 	.word	index@(.nv.constant0._ZN7cutlass13device_kernelINS_4conv6kernel13ConvUniversalINS1_16ConvProblemShapeILNS1_8OperatorE0ELi2EEENS1_10collective14CollectiveConvINS1_46MainloopSm90TmaGmmaWarpSpecializedImplicitGemmILS5_0ELi9ELi2EN4cute5tupleIJNSA_1CILi1EEESD_SD_EEENS1_36KernelImplicitTmaWarpSpecializedSm90ELi1EEENSB_IJNSC_ILi128EEENSC_ILi64EEENSB_IJSI_EEEEEENS_6half_tESL_NSA_8TiledMMAINSA_8MMA_AtomIJNSA_4SM904GMMA25MMA_64x64x16_F32F16F16_SSILNSP_5MajorE0ELSR_0ELNSP_7ScaleInE1ELSS_1EEEEEENSA_6LayoutISE_NSB_IJNSC_ILi0EEESW_SW_EEEEENSB_IJNSA_10UnderscoreESZ_SZ_EEEEENS7_6detail26Sm90ImplicitGemmTileTraitsINSA_20SM90_TMA_LOAD_IM2COLENSA_14ComposedLayoutINSA_7SwizzleILi3ELi4ELi3EEENSA_18smem_ptr_flag_bitsILi16EEENSV_INSB_IJNSB_IJNSC_ILi8EEENSC_ILi16EEEEEENSB_IJSI_SD_EEENSB_IJSD_NSC_ILi9EEEEEEEEENSB_IJNSB_IJSI_NSC_ILi512EEEEEENSB_IJSD_SW_EEENSB_IJSW_NSC_ILi8192EEEEEEEEEEEEEvEENS13_INSA_13SM90_TMA_LOADENS15_IS17_S19_NSV_INSB_IJNSB_IJS1A_S1A_EEES1D_S1F_EEENSB_IJS1I_S1J_NSB_IJSW_NSC_ILi4096EEEEEEEEEEEEEvEEEENS_8epilogue10collective6detail29Sm90TmaWarpSpecializedAdapterINS21_15DefaultEpilogueISL_NSB_IJNSB_IJlllEEESD_SW_EEES26_NS20_6thread17LinearCombinationISL_Li1EffLNS27_9ScaleType4KindE0ELNS_15FloatRoundStyleE2ESL_EENS_4gemm15EpilogueDefaultEEEEEvvEEEEvNT_6ParamsE)
        /*029c*/ 	.short	0x0210
        /*029e*/ 	.short	0x03f0


	//----- nvinfo : EIATTR_SW_WAR
	.align		4
.L_34:
        /*02a0*/ 	.byte	0x04, 0x36
        /*02a2*/ 	.short	(.L_36 - .L_35)
.L_35:
        /*02a4*/ 	.word	0x00000008
.L_36:


//--------------------- .nv.callgraph             --------------------------
	.section	.nv.callgraph,"",@"SHT_CUDA_CALLGRAPH"
	.align	4
	.sectionentsize	8
	.align		4
        /*0000*/ 	.word	0x00000000
	.align		4
        /*0004*/ 	.word	0xffffffff
	.align		4
        /*0008*/ 	.word	0x00000000
	.align		4
        /*000c*/ 	.word	0xfffffffe
	.align		4
        /*0010*/ 	.word	0x00000000
	.align		4
        /*0014*/ 	.word	0xfffffffd
	.align		4
        /*0018*/ 	.word	0x00000000
	.align		4
        /*001c*/ 	.word	0xfffffffc


//--------------------- .nv.constant4             --------------------------
	.section	.nv.constant4,"a",@progbits
	.align	8
	.align		8
.nv.constant4:
        /*0000*/ 	.dword	_ZN39_INTERNAL_628ae1c8_4_k_cu_74374d4f_27294cuda3std3__45__cpo5beginE
	.align		8
        /*0008*/ 	.dword	_ZN39_INTERNAL_628ae1c8_4_k_cu_74374d4f_27294cuda3std3__45__cpo3endE
	.align		8
        /*0010*/ 	.dword	_ZN39_INTERNAL_628ae1c8_4_k_cu_74374d4f_27294cuda3std3__45__cpo6cbeginE
	.align		8
        /*0018*/ 	.dword	_ZN39_INTERNAL_628ae1c8_4_k_cu_74374d4f_27294cuda3std3__45__cpo4cendE
	.align		8
        /*0020*/ 	.dword	_ZN39_INTERNAL_628ae1c8_4_k_cu_74374d4f_27294cuda3std3__441_GLOBAL__N__628ae1c8_4_k_cu_74374d4f_27296ignoreE
	.align		8
        /*0028*/ 	.dword	_ZN39_INTERNAL_628ae1c8_4_k_cu_74374d4f_27294cuda3std3__419piecewise_constructE
	.align		8
        /*0030*/ 	.dword	_ZN39_INTERNAL_628ae1c8_4_k_cu_74374d4f_27294cuda3std3__48in_placeE
	.align		8
        /*0038*/ 	.dword	_ZN39_INTERNAL_628ae1c8_4_k_cu_74374d4f_27294cuda3std6ranges3__45__cpo4swapE
	.align		8
        /*0040*/ 	.dword	_ZN39_INTERNAL_628ae1c8_4_k_cu_74374d4f_27294cuda3std6ranges3__45__cpo9iter_moveE
	.align		8
        /*0048*/ 	.dword	_ZN39_INTERNAL_628ae1c8_4_k_cu_74374d4f_27294cute7productE
	.align		8
        /*0050*/ 	.dword	_ZN39_INTERNAL_628ae1c8_4_k_cu_74374d4f_27294cute1_E


//--------------------- .text._ZN7cutlass13device_kernelINS_4conv6kernel13ConvUniversalINS1_16ConvProblemShapeILNS1_8OperatorE0ELi2EEENS1_10collective14CollectiveConvINS1_46MainloopSm90TmaGmmaWarpSpecializedImplicitGemmILS5_0ELi9ELi2EN4cute5tupleIJNSA_1CILi1EEESD_SD_EEENS1_36KernelImplicitTmaWarpSpecializedSm90ELi1EEENSB_IJNSC_ILi128EEENSC_ILi64EEENSB_IJSI_EEEEEENS_6half_tESL_NSA_8TiledMMAINSA_8MMA_AtomIJNSA_4SM904GMMA25MMA_64x64x16_F32F16F16_SSILNSP_5MajorE0ELSR_0ELNSP_7ScaleInE1ELSS_1EEEEEENSA_6LayoutISE_NSB_IJNSC_ILi0EEESW_SW_EEEEENSB_IJNSA_10UnderscoreESZ_SZ_EEEEENS7_6detail26Sm90ImplicitGemmTileTraitsINSA_20SM90_TMA_LOAD_IM2COLENSA_14ComposedLayoutINSA_7SwizzleILi3ELi4ELi3EEENSA_18smem_ptr_flag_bitsILi16EEENSV_INSB_IJNSB_IJNSC_ILi8EEENSC_ILi16EEEEEENSB_IJSI_SD_EEENSB_IJSD_NSC_ILi9EEEEEEEEENSB_IJNSB_IJSI_NSC_ILi512EEEEEENSB_IJSD_SW_EEENSB_IJSW_NSC_ILi8192EEEEEEEEEEEEEvEENS13_INSA_13SM90_TMA_LOADENS15_IS17_S19_NSV_INSB_IJNSB_IJS1A_S1A_EEES1D_S1F_EEENSB_IJS1I_S1J_NSB_IJSW_NSC_ILi4096EEEEEEEEEEEEEvEEEENS_8epilogue10collective6detail29Sm90TmaWarpSpecializedAdapterINS21_15DefaultEpilogueISL_NSB_IJNSB_IJlllEEESD_SW_EEES26_NS20_6thread17LinearCombinationISL_Li1EffLNS27_9ScaleType4KindE0ELNS_15FloatRoundStyleE2ESL_EENS_4gemm15EpilogueDefaultEEEEEvvEEEEvNT_6ParamsE --------------------------
	.section	.text._ZN7cutlass13device_kernelINS_4conv6kernel13ConvUniversalINS1_16ConvProblemShapeILNS1_8OperatorE0ELi2EEENS1_10collective14CollectiveConvINS1_46MainloopSm90TmaGmmaWarpSpecializedImplicitGemmILS5_0ELi9ELi2EN4cute5tupleIJNSA_1CILi1EEESD_SD_EEENS1_36KernelImplicitTmaWarpSpecializedSm90ELi1EEENSB_IJNSC_ILi128EEENSC_ILi64EEENSB_IJSI_EEEEEENS_6half_tESL_NSA_8TiledMMAINSA_8MMA_AtomIJNSA_4SM904GMMA25MMA_64x64x16_F32F16F16_SSILNSP_5MajorE0ELSR_0ELNSP_7ScaleInE1ELSS_1EEEEEENSA_6LayoutISE_NSB_IJNSC_ILi0EEESW_SW_EEEEENSB_IJNSA_10UnderscoreESZ_SZ_EEEEENS7_6detail26Sm90ImplicitGemmTileTraitsINSA_20SM90_TMA_LOAD_IM2COLENSA_14ComposedLayoutINSA_7SwizzleILi3ELi4ELi3EEENSA_18smem_ptr_flag_bitsILi16EEENSV_INSB_IJNSB_IJNSC_ILi8EEENSC_ILi16EEEEEENSB_IJSI_SD_EEENSB_IJSD_NSC_ILi9EEEEEEEEENSB_IJNSB_IJSI_NSC_ILi512EEEEEENSB_IJSD_SW_EEENSB_IJSW_NSC_ILi8192EEEEEEEEEEEEEvEENS13_INSA_13SM90_TMA_LOADENS15_IS17_S19_NSV_INSB_IJNSB_IJS1A_S1A_EEES1D_S1F_EEENSB_IJS1I_S1J_NSB_IJSW_NSC_ILi4096EEEEEEEEEEEEEvEEEENS_8epilogue10collective6detail29Sm90TmaWarpSpecializedAdapterINS21_15DefaultEpilogueISL_NSB_IJNSB_IJlllEEESD_SW_EEES26_NS20_6thread17LinearCombinationISL_Li1EffLNS27_9ScaleType4KindE0ELNS_15FloatRoundStyleE2ESL_EENS_4gemm15EpilogueDefaultEEEEEvvEEEEvNT_6ParamsE,"ax",@progbits
	.align	128
.text._ZN7cutlass13device_kernelINS_4conv6kernel13ConvUniversalINS1_16ConvProblemShapeILNS1_8OperatorE0ELi2EEENS1_10collective14CollectiveConvINS1_46MainloopSm90TmaGmmaWarpSpecializedImplicitGemmILS5_0ELi9ELi2EN4cute5tupleIJNSA_1CILi1EEESD_SD_EEENS1_36KernelImplicitTmaWarpSpecializedSm90ELi1EEENSB_IJNSC_ILi128EEENSC_ILi64EEENSB_IJSI_EEEEEENS_6half_tESL_NSA_8TiledMMAINSA_8MMA_AtomIJNSA_4SM904GMMA25MMA_64x64x16_F32F16F16_SSILNSP_5MajorE0ELSR_0ELNSP_7ScaleInE1ELSS_1EEEEEENSA_6LayoutISE_NSB_IJNSC_ILi0EEESW_SW_EEEEENSB_IJNSA_10UnderscoreESZ_SZ_EEEEENS7_6detail26Sm90ImplicitGemmTileTraitsINSA_20SM90_TMA_LOAD_IM2COLENSA_14ComposedLayoutINSA_7SwizzleILi3ELi4ELi3EEENSA_18smem_ptr_flag_bitsILi16EEENSV_INSB_IJNSB_IJNSC_ILi8EEENSC_ILi16EEEEEENSB_IJSI_SD_EEENSB_IJSD_NSC_ILi9EEEEEEEEENSB_IJNSB_IJSI_NSC_ILi512EEEEEENSB_IJSD_SW_EEENSB_IJSW_NSC_ILi8192EEEEEEEEEEEEEvEENS13_INSA_13SM90_TMA_LOADENS15_IS17_S19_NSV_INSB_IJNSB_IJS1A_S1A_EEES1D_S1F_EEENSB_IJS1I_S1J_NSB_IJSW_NSC_ILi4096EEEEEEEEEEEEEvEEEENS_8epilogue10collective6detail29Sm90TmaWarpSpecializedAdapterINS21_15DefaultEpilogueISL_NSB_IJNSB_IJlllEEESD_SW_EEES26_NS20_6thread17LinearCombinationISL_Li1EffLNS27_9ScaleType4KindE0ELNS_15FloatRoundStyleE2ESL_EENS_4gemm15EpilogueDefaultEEEEEvvEEEEvNT_6ParamsE:
        .type           _ZN7cutlass13device_kernelINS_4conv6kernel13ConvUniversalINS1_16ConvProblemShapeILNS1_8OperatorE0ELi2EEENS1_10collective14CollectiveConvINS1_46MainloopSm90TmaGmmaWarpSpecializedImplicitGemmILS5_0ELi9ELi2EN4cute5tupleIJNSA_1CILi1EEESD_SD_EEENS1_36KernelImplicitTmaWarpSpecializedSm90ELi1EEENSB_IJNSC_ILi128EEENSC_ILi64EEENSB_IJSI_EEEEEENS_6half_tESL_NSA_8TiledMMAINSA_8MMA_AtomIJNSA_4SM904GMMA25MMA_64x64x16_F32F16F16_SSILNSP_5MajorE0ELSR_0ELNSP_7ScaleInE1ELSS_1EEEEEENSA_6LayoutISE_NSB_IJNSC_ILi0EEESW_SW_EEEEENSB_IJNSA_10UnderscoreESZ_SZ_EEEEENS7_6detail26Sm90ImplicitGemmTileTraitsINSA_20SM90_TMA_LOAD_IM2COLENSA_14ComposedLayoutINSA_7SwizzleILi3ELi4ELi3EEENSA_18smem_ptr_flag_bitsILi16EEENSV_INSB_IJNSB_IJNSC_ILi8EEENSC_ILi16EEEEEENSB_IJSI_SD_EEENSB_IJSD_NSC_ILi9EEEEEEEEENSB_IJNSB_IJSI_NSC_ILi512EEEEEENSB_IJSD_SW_EEENSB_IJSW_NSC_ILi8192EEEEEEEEEEEEEvEENS13_INSA_13SM90_TMA_LOADENS15_IS17_S19_NSV_INSB_IJNSB_IJS1A_S1A_EEES1D_S1F_EEENSB_IJS1I_S1J_NSB_IJSW_NSC_ILi4096EEEEEEEEEEEEEvEEEENS_8epilogue10collective6detail29Sm90TmaWarpSpecializedAdapterINS21_15DefaultEpilogueISL_NSB_IJNSB_IJlllEEESD_SW_EEES26_NS20_6thread17LinearCombinationISL_Li1EffLNS27_9ScaleType4KindE0ELNS_15FloatRoundStyleE2ESL_EENS_4gemm15EpilogueDefaultEEEEEvvEEEEvNT_6ParamsE,@function
        .size           _ZN7cutlass13device_kernelINS_4conv6kernel13ConvUniversalINS1_16ConvProblemShapeILNS1_8OperatorE0ELi2EEENS1_10collective14CollectiveConvINS1_46MainloopSm90TmaGmmaWarpSpecializedImplicitGemmILS5_0ELi9ELi2EN4cute5tupleIJNSA_1CILi1EEESD_SD_EEENS1_36KernelImplicitTmaWarpSpecializedSm90ELi1EEENSB_IJNSC_ILi128EEENSC_ILi64EEENSB_IJSI_EEEEEENS_6half_tESL_NSA_8TiledMMAINSA_8MMA_AtomIJNSA_4SM904GMMA25MMA_64x64x16_F32F16F16_SSILNSP_5MajorE0ELSR_0ELNSP_7ScaleInE1ELSS_1EEEEEENSA_6LayoutISE_NSB_IJNSC_ILi0EEESW_SW_EEEEENSB_IJNSA_10UnderscoreESZ_SZ_EEEEENS7_6detail26Sm90ImplicitGemmTileTraitsINSA_20SM90_TMA_LOAD_IM2COLENSA_14ComposedLayoutINSA_7SwizzleILi3ELi4ELi3EEENSA_18smem_ptr_flag_bitsILi16EEENSV_INSB_IJNSB_IJNSC_ILi8EEENSC_ILi16EEEEEENSB_IJSI_SD_EEENSB_IJSD_NSC_ILi9EEEEEEEEENSB_IJNSB_IJSI_NSC_ILi512EEEEEENSB_IJSD_SW_EEENSB_IJSW_NSC_ILi8192EEEEEEEEEEEEEvEENS13_INSA_13SM90_TMA_LOADENS15_IS17_S19_NSV_INSB_IJNSB_IJS1A_S1A_EEES1D_S1F_EEENSB_IJS1I_S1J_NSB_IJSW_NSC_ILi4096EEEEEEEEEEEEEvEEEENS_8epilogue10collective6detail29Sm90TmaWarpSpecializedAdapterINS21_15DefaultEpilogueISL_NSB_IJNSB_IJlllEEESD_SW_EEES26_NS20_6thread17LinearCombinationISL_Li1EffLNS27_9ScaleType4KindE0ELNS_15FloatRoundStyleE2ESL_EENS_4gemm15EpilogueDefaultEEEEEvvEEEEvNT_6ParamsE,(.L_x_161 - _ZN7cutlass13device_kernelINS_4conv6kernel13ConvUniversalINS1_16ConvProblemShapeILNS1_8OperatorE0ELi2EEENS1_10collective14CollectiveConvINS1_46MainloopSm90TmaGmmaWarpSpecializedImplicitGemmILS5_0ELi9ELi2EN4cute5tupleIJNSA_1CILi1EEESD_SD_EEENS1_36KernelImplicitTmaWarpSpecializedSm90ELi1EEENSB_IJNSC_ILi128EEENSC_ILi64EEENSB_IJSI_EEEEEENS_6half_tESL_NSA_8TiledMMAINSA_8MMA_AtomIJNSA_4SM904GMMA25MMA_64x64x16_F32F16F16_SSILNSP_5MajorE0ELSR_0ELNSP_7ScaleInE1ELSS_1EEEEEENSA_6LayoutISE_NSB_IJNSC_ILi0EEESW_SW_EEEEENSB_IJNSA_10UnderscoreESZ_SZ_EEEEENS7_6detail26Sm90ImplicitGemmTileTraitsINSA_20SM90_TMA_LOAD_IM2COLENSA_14ComposedLayoutINSA_7SwizzleILi3ELi4ELi3EEENSA_18smem_ptr_flag_bitsILi16EEENSV_INSB_IJNSB_IJNSC_ILi8EEENSC_ILi16EEEEEENSB_IJSI_SD_EEENSB_IJSD_NSC_ILi9EEEEEEEEENSB_IJNSB_IJSI_NSC_ILi512EEEEEENSB_IJSD_SW_EEENSB_IJSW_NSC_ILi8192EEEEEEEEEEEEEvEENS13_INSA_13SM90_TMA_LOADENS15_IS17_S19_NSV_INSB_IJNSB_IJS1A_S1A_EEES1D_S1F_EEENSB_IJS1I_S1J_NSB_IJSW_NSC_ILi4096EEEEEEEEEEEEEvEEEENS_8epilogue10collective6detail29Sm90TmaWarpSpecializedAdapterINS21_15DefaultEpilogueISL_NSB_IJNSB_IJlllEEESD_SW_EEES26_NS20_6thread17LinearCombinationISL_Li1EffLNS27_9ScaleType4KindE0ELNS_15FloatRoundStyleE2ESL_EENS_4gemm15EpilogueDefaultEEEEEvvEEEEvNT_6ParamsE)
        .other          _ZN7cutlass13device_kernelINS_4conv6kernel13ConvUniversalINS1_16ConvProblemShapeILNS1_8OperatorE0ELi2EEENS1_10collective14CollectiveConvINS1_46MainloopSm90TmaGmmaWarpSpecializedImplicitGemmILS5_0ELi9ELi2EN4cute5tupleIJNSA_1CILi1EEESD_SD_EEENS1_36KernelImplicitTmaWarpSpecializedSm90ELi1EEENSB_IJNSC_ILi128EEENSC_ILi64EEENSB_IJSI_EEEEEENS_6half_tESL_NSA_8TiledMMAINSA_8MMA_AtomIJNSA_4SM904GMMA25MMA_64x64x16_F32F16F16_SSILNSP_5MajorE0ELSR_0ELNSP_7ScaleInE1ELSS_1EEEEEENSA_6LayoutISE_NSB_IJNSC_ILi0EEESW_SW_EEEEENSB_IJNSA_10UnderscoreESZ_SZ_EEEEENS7_6detail26Sm90ImplicitGemmTileTraitsINSA_20SM90_TMA_LOAD_IM2COLENSA_14ComposedLayoutINSA_7SwizzleILi3ELi4ELi3EEENSA_18smem_ptr_flag_bitsILi16EEENSV_INSB_IJNSB_IJNSC_ILi8EEENSC_ILi16EEEEEENSB_IJSI_SD_EEENSB_IJSD_NSC_ILi9EEEEEEEEENSB_IJNSB_IJSI_NSC_ILi512EEEEEENSB_IJSD_SW_EEENSB_IJSW_NSC_ILi8192EEEEEEEEEEEEEvEENS13_INSA_13SM90_TMA_LOADENS15_IS17_S19_NSV_INSB_IJNSB_IJS1A_S1A_EEES1D_S1F_EEENSB_IJS1I_S1J_NSB_IJSW_NSC_ILi4096EEEEEEEEEEEEEvEEEENS_8epilogue10collective6detail29Sm90TmaWarpSpecializedAdapterINS21_15DefaultEpilogueISL_NSB_IJNSB_IJlllEEESD_SW_EEES26_NS20_6thread17LinearCombinationISL_Li1EffLNS27_9ScaleType4KindE0ELNS_15FloatRoundStyleE2ESL_EENS_4gemm15EpilogueDefaultEEEEEvvEEEEvNT_6ParamsE,@"STO_CUDA_ENTRY STV_DEFAULT"
_ZN7cutlass13device_kernelINS_4conv6kernel13ConvUniversalINS1_16ConvProblemShapeILNS1_8OperatorE0ELi2EEENS1_10collective14CollectiveConvINS1_46MainloopSm90TmaGmmaWarpSpecializedImplicitGemmILS5_0ELi9ELi2EN4cute5tupleIJNSA_1CILi1EEESD_SD_EEENS1_36KernelImplicitTmaWarpSpecializedSm90ELi1EEENSB_IJNSC_ILi128EEENSC_ILi64EEENSB_IJSI_EEEEEENS_6half_tESL_NSA_8TiledMMAINSA_8MMA_AtomIJNSA_4SM904GMMA25MMA_64x64x16_F32F16F16_SSILNSP_5MajorE0ELSR_0ELNSP_7ScaleInE1ELSS_1EEEEEENSA_6LayoutISE_NSB_IJNSC_ILi0EEESW_SW_EEEEENSB_IJNSA_10UnderscoreESZ_SZ_EEEEENS7_6detail26Sm90ImplicitGemmTileTraitsINSA_20SM90_TMA_LOAD_IM2COLENSA_14ComposedLayoutINSA_7SwizzleILi3ELi4ELi3EEENSA_18smem_ptr_flag_bitsILi16EEENSV_INSB_IJNSB_IJNSC_ILi8EEENSC_ILi16EEEEEENSB_IJSI_SD_EEENSB_IJSD_NSC_ILi9EEEEEEEEENSB_IJNSB_IJSI_NSC_ILi512EEEEEENSB_IJSD_SW_EEENSB_IJSW_NSC_ILi8192EEEEEEEEEEEEEvEENS13_INSA_13SM90_TMA_LOADENS15_IS17_S19_NSV_INSB_IJNSB_IJS1A_S1A_EEES1D_S1F_EEENSB_IJS1I_S1J_NSB_IJSW_NSC_ILi4096EEEEEEEEEEEEEvEEEENS_8epilogue10collective6detail29Sm90TmaWarpSpecializedAdapterINS21_15DefaultEpilogueISL_NSB_IJNSB_IJlllEEESD_SW_EEES26_NS20_6thread17LinearCombinationISL_Li1EffLNS27_9ScaleType4KindE0ELNS_15FloatRoundStyleE2ESL_EENS_4gemm15EpilogueDefaultEEEEEvvEEEEvNT_6ParamsE:
[----:B------:R-:W-:Y:S01]  /*0000*/  LDC R1, c[0x0][0x28] ;  /* 0x00000a00ff017b82 */ /* 0x000fe20000000800 */
[----:B------:R-:W0:Y:S01]  /*0010*/  S2R R8, SR_TID.X ;  /* 0x0000000000087919 */ /* 0x000e220000002100 */
[----:B------:R-:W-:Y:S01]  /*0020*/  ELECT P0, URZ, PT ;  /* 0x00000000003f782f */ /* 0x000fe20003800000 */
[----:B------:R-:W-:Y:S01]  /*0030*/  BSSY B0, `(.L_x_0) ;  /* 0x000000f000007945 */ /* 0x000fe20003800000 */
[--C-:B0-----:R-:W-:Y:S02]  /*0040*/  SHF.R.U32.HI R0, RZ, 0x5, R8.reuse ;  /* 0x00000005ff007819 */ /* 0x101fe40000011608 */
[----:B------:R-:W-:-:S03]  /*0050*/  SHF.R.U32.HI R3, RZ, 0x7, R8 ;  /* 0x00000007ff037819 */ /* 0x000fc60000011608 */
[----:B------:R-:W0:Y:S04]  /*0060*/  SHFL.IDX PT, R2, R0, RZ, 0x1f ;  /* 0x00001fff00027589 */ /* 0x000e2800000e0000 */
[----:B------:R1:W2:Y:S01]  /*0070*/  SHFL.IDX PT, R7, R3, RZ, 0x1f ;  /* 0x00001fff03077589 */ /* 0x0002a200000e0000 */
[----:B0-----:R-:W-:-:S13]  /*0080*/  ISETP.NE.OR P0, PT, R2, RZ, !P0 ;  /* 0x000000ff0200720c */ /* 0x001fda0004705670 */
[----:B-12---:R-:W-:Y:S05]  /*0090*/  @P0 BRA `(.L_x_1) ;  /* 0x0000000000200947 */ /* 0x006fea0003800000 */
[----:B------:R-:W-:Y:S02]  /*00a0*/  ULDC.64 UR4, c[0x0][0x198] ;  /* 0x0000660000047ab9 */ /* 0x000fe40000000a00 */
[----:B------:R-:W-:Y:S02]  /*00b0*/  UIADD3 UR6, UP0, UR4, 0xf0, URZ ;  /* 0x000000f004067890 */ /* 0x000fe4000ff1e03f */
[----:B------:R-:W-:Y:S02]  /*00c0*/  UIADD3 UR4, UP1, UR4, 0x1f0, URZ ;  /* 0x000001f004047890 */ /* 0x000fe4000ff3e03f */
[----:B------:R-:W-:Y:S02]  /*00d0*/  UIADD3.X UR7, URZ, UR5, URZ, UP0, !UPT ;  /* 0x000000053f077290 */ /* 0x000fe400087fe43f */
[----:B------:R-:W-:-:S07]  /*00e0*/  UIADD3.X UR5, URZ, UR5, URZ, UP1, !UPT ;  /* 0x000000053f057290 */ /* 0x000fce0008ffe43f */
[----:B------:R0:W-:Y:S02]  /*00f0*/  UTMACCTL.PF [UR6] ;  /* 0x00000000060079b9 */ /* 0x0001e40008040000 */
[----:B------:R0:W-:Y:S02]  /*0100*/  UTMACCTL.PF [UR4] ;  /* 0x00000000040079b9 */ /* 0x0001e40008040000 */
[----:B0-----:R-:W-:Y:S01]  /*0110*/  NOP ;  /* 0x0000000000007918 */ /* 0x001fe20000000000 */
.L_x_1:
[----:B------:R-:W-:Y:S05]  /*0120*/  BSYNC B0 ;  /* 0x0000000000007941 */ /* 0x000fea0003800000 */
.L_x_0:
[----:B------:R-:W0:Y:S01]  /*0130*/  SHFL.IDX PT, R0, R0, RZ, 0x1f ;  /* 0x00001fff00007589 */ /* 0x000e2200000e0000 */
[----:B------:R-:W-:-:S04]  /*0140*/  SHF.R.S32.HI R3, RZ, 0x1f, R2 ;  /* 0x0000001fff037819 */ /* 0x000fc80000011402 */
[----:B------:R-:W-:Y:S02]  /*0150*/  LEA.HI R3, R3, R2, RZ, 0x2 ;  /* 0x0000000203037211 */ /* 0x000fe400078f10ff */
[----:B0-----:R-:W-:-:S13]  /*0160*/  ISETP.NE.AND P0, PT, R0, RZ, PT ;  /* 0x000000ff0000720c */ /* 0x001fda0003f05270 */
[----:B------:R-:W-:Y:S05]  /*0170*/  @P0 BRA `(.L_x_2) ;  /* 0x00000000008c0947 */ /* 0x000fea0003800000 */
[----:B------:R-:W-:Y:S01]  /*0180*/  ELECT P0, URZ, PT ;  /* 0x00000000003f782f */ /* 0x000fe20003800000 */
[----:B------:R-:W-:-:S12]  /*0190*/  BSSY B0, `(.L_x_2) ;  /* 0x0000021000007945 */ /* 0x000fd80003800000 */
[----:B------:R-:W-:Y:S05]  /*01a0*/  @!P0 BRA `(.L_x_3) ;  /* 0x00000000007c8947 */ /* 0x000fea0003800000 */
[----:B------:R-:W0:Y:S01]  /*01b0*/  S2UR UR8, SR_CgaCtaId ;  /* 0x00000000000879c3 */ /* 0x000e220000008800 */
[----:B------:R-:W-:Y:S01]  /*01c0*/  UMOV UR4, 0x400 ;  /* 0x0000040000047882 */ /* 0x000fe20000000000 */
[----:B------:R-:W-:Y:S01]  /*01d0*/  UMOV UR5, 0x1 ;  /* 0x0000000100057882 */ /* 0x000fe20000000000 */
[----:B------:R-:W-:Y:S02]  /*01e0*/  UMOV UR6, 0x80 ;  /* 0x0000008000067882 */ /* 0x000fe40000000000 */
[----:B------:R-:W-:-:S04]  /*01f0*/  UIADD3 UR6, -UR6, 0x100000, URZ ;  /* 0x0010000006067890 */ /* 0x000fc8000fffe13f */
[----:B------:R-:W-:Y:S02]  /*0200*/  USHF.L.U32 UR7, UR6, 0xb, URZ ;  /* 0x0000000b06077899 */ /* 0x000fe4000800063f */
[----:B------:R-:W-:Y:S02]  /*0210*/  USHF.L.U32 UR6, UR6, 0x1, URZ ;  /* 0x0000000106067899 */ /* 0x000fe4000800063f */
[----:B0-----:R-:W-:Y:S02]  /*0220*/  ULEA UR8, UR8, UR4, 0x18 ;  /* 0x0000000408087291 */ /* 0x001fe4000f8ec03f */
[----:B------:R-:W-:-:S04]  /*0230*/  UIADD3 UR4, -UR5, 0x100000, URZ ;  /* 0x0010000005047890 */ /* 0x000fc8000fffe13f */
[----:B------:R-:W-:Y:S02]  /*0240*/  USHF.L.U32 UR5, UR4, 0xb, URZ ;  /* 0x0000000b04057899 */ /* 0x000fe4000800063f */
[----:B------:R-:W-:Y:S01]  /*0250*/  USHF.L.U32 UR4, UR4, 0x1, URZ ;  /* 0x0000000104047899 */ /* 0x000fe2000800063f */
[----:B------:R-:W0:Y:S11]  /*0260*/  FENCE.VIEW.ASYNC.S ;  /* 0x00000000000073c6 */ /* 0x000e360000000000 */
[----:B0-----:R0:W1:Y:S01]  /*0270*/  SYNCS.EXCH.64 URZ, [UR8+0x36000], UR4 ;  /* 0x03600004083f75b2 */ /* 0x0010620008000100 */
[----:B------:R0:W2:Y:S01]  /*0280*/  SYNCS.EXCH.64 URZ, [UR8+0x36048], UR6 ;  /* 0x03604806083f75b2 */ /* 0x0000a20008000100 */
[----:B------:R0:W3:Y:S01]  /*0290*/  SYNCS.EXCH.64 URZ, [UR8+0x36008], UR4 ;  /* 0x03600804083f75b2 */ /* 0x0000e20008000100 */
[----:B------:R0:W4:Y:S01]  /*02a0*/  SYNCS.EXCH.64 URZ, [UR8+0x36050], UR6 ;  /* 0x03605006083f75b2 */ /* 0x0001220008000100 */
[----:B------:R0:W0:Y:S01]  /*02b0*/  SYNCS.EXCH.64 URZ, [UR8+0x36010], UR4 ;  /* 0x03601004083f75b2 */ /* 0x0000220008000100 */
        /* <DEDUP_REMOVED lines=13> */
[----:B------:R-:W-:Y:S01]  /*0390*/  NOP ;  /* 0x0000000000007918 */ /* 0x000fe20000000000 */
.L_x_3:
[----:B0-----:R-:W-:Y:S05]  /*03a0*/  BSYNC B0 ;  /* 0x0000000000007941 */ /* 0x001fea0003800000 */
.L_x_2:
[----:B------:R-:W-:Y:S01]  /*03b0*/  ULDC.64 UR4, c[0x0][0x598] ;  /* 0x0001660000047ab9 */ /* 0x000fe20000000a00 */
[----:B------:R-:W-:Y:S01]  /*03c0*/  LOP3.LUT R3, R3, 0xfffffffc, RZ, 0xc0, !PT ;  /* 0xfffffffc03037812 */ /* 0x000fe200078ec0ff */
[----:B------:R-:W-:Y:S01]  /*03d0*/  NOP ;  /* 0x0000000000007918 */ /* 0x000fe20000000000 */
[----:B------:R-:W-:Y:S01]  /*03e0*/  ISETP.NE.U32.AND P0, PT, RZ, UR4, PT ;  /* 0x00000004ff007c0c */ /* 0x000fe2000bf05070 */
[----:B------:R-:W-:Y:S01]  /*03f0*/  NOP ;  /* 0x0000000000007918 */ /* 0x000fe20000000000 */
[----:B-1234-:R-:W-:Y:S01]  /*0400*/  BAR.SYNC.DEFER_BLOCKING 0x0 ;  /* 0x0000000000007b1d */ /* 0x01efe20000010000 */
[----:B------:R-:W-:Y:S01]  /*0410*/  IMAD.IADD R6, R2, 0x1, -R3 ;  /* 0x0000000102067824 */ /* 0x000fe200078e0a03 */
[----:B------:R-:W-:Y:S02]  /*0420*/  ISETP.NE.AND.EX P0, PT, RZ, UR5, PT, P0 ;  /* 0x00000005ff007c0c */ /* 0x000fe4000bf05300 */
[C---:B------:R-:W-:Y:S02]  /*0430*/  ISETP.NE.AND P2, PT, R7.reuse, 0x1, PT ;  /* 0x000000010700780c */ /* 0x040fe40003f45270 */
[----:B------:R-:W-:Y:S01]  /*0440*/  LOP3.LUT P1, RZ, R7, R6, RZ, 0xfc, !PT ;  /* 0x0000000607ff7212 */ /* 0x000fe2000782fcff */
[----:B------:R-:W-:-:S03]  /*0450*/  ULDC.64 UR12, c[0x0][0x208] ;  /* 0x00008200000c7ab9 */ /* 0x000fc60000000a00 */
[----:B------:R-:W-:-:S04]  /*0460*/  SEL R2, RZ, 0x1, P1 ;  /* 0x00000001ff027807 */ /* 0x000fc80000800000 */
[----:B------:R-:W-:Y:S01]  /*0470*/  SEL R2, R2, 0x2, P2 ;  /* 0x0000000202027807 */ /* 0x000fe20001000000 */
[----:B------:R-:W-:Y:S06]  /*0480*/  @!P0 BRA `(.L_x_4) ;  /* 0x00000000001c8947 */ /* 0x000fec0003800000 */
[----:B------:R-:W0:Y:S02]  /*0490*/  LDC.64 R4, c[0x0][0x598] ;  /* 0x00016600ff047b82 */ /* 0x000e240000000a00 */
[----:B0-----:R-:W2:Y:S02]  /*04a0*/  LDG.E.64 R4, desc[UR12][R4.64] ;  /* 0x0000000c04047981 */ /* 0x001ea4000c1e1b00 */
[----:B--2---:R-:W-:-:S04]  /*04b0*/  ISETP.NE.U32.AND P0, PT, R4, RZ, PT ;  /* 0x000000ff0400720c */ /* 0x004fc80003f05070 */
[----:B------:R-:W-:-:S13]  /*04c0*/  ISETP.NE.AND.EX P0, PT, R5, RZ, PT, P0 ;  /* 0x000000ff0500720c */ /* 0x000fda0003f05300 */
[----:B------:R-:W-:Y:S05]  /*04d0*/  @!P0 BRA `(.L_x_4) ;  /* 0x0000000000088947 */ /* 0x000fea0003800000 */
[----:B------:R2:W5:Y:S01]  /*04e0*/  LD.E R0, desc[UR12][R4.64] ;  /* 0x0000000c04007980 */ /* 0x000562000c101900 */
[----:B------:R-:W-:Y:S05]  /*04f0*/  BRA `(.L_x_5) ;  /* 0x0000000000207947 */ /* 0x000fea0003800000 */
.L_x_4:
[----:B------:R-:W-:Y:S02]  /*0500*/  ULDC.64 UR4, c[0x0][0x588] ;  /* 0x0001620000047ab9 */ /* 0x000fe40000000a00 */
[----:B------:R-:W-:-:S04]  /*0510*/  ISETP.NE.U32.AND P0, PT, RZ, UR4, PT ;  /* 0x00000004ff007c0c */ /* 0x000fc8000bf05070 */
[----:B------:R-:W-:-:S13]  /*0520*/  ISETP.NE.AND.EX P0, PT, RZ, UR5, PT, P0 ;  /* 0x00000005ff007c0c */ /* 0x000fda000bf05300 */
[----:B------:R-:W-:Y:S05]  /*0530*/  @!P0 BRA `(.L_x_6) ;  /* 0x00000000000c8947 */ /* 0x000fea0003800000 */
[----:B------:R-:W0:Y:S02]  /*0540*/  LDC.64 R4, c[0x0][0x588] ;  /* 0x00016200ff047b82 */ /* 0x000e240000000a00 */
[----:B0-----:R0:W5:Y:S01]  /*0550*/  LDG.E R0, desc[UR12][R4.64] ;  /* 0x0000000c04007981 */ /* 0x001162000c1e1900 */
[----:B------:R-:W-:Y:S05]  /*0560*/  BRA `(.L_x_5) ;  /* 0x0000000000047947 */ /* 0x000fea0003800000 */
.L_x_6:
[----:B------:R-:W1:Y:S02]  /*0570*/  LDC R0, c[0x0][0x580] ;  /* 0x00016000ff007b82 */ /* 0x000e640000000800 */
.L_x_5:
[----:B------:R-:W-:Y:S02]  /*0580*/  ULDC.64 UR4, c[0x0][0x5a0] ;  /* 0x0001680000047ab9 */ /* 0x000fe40000000a00 */
[----:B------:R-:W-:-:S04]  /*0590*/  ISETP.NE.U32.AND P0, PT, RZ, UR4, PT ;  /* 0x00000004ff007c0c */ /* 0x000fc8000bf05070 */
[----:B------:R-:W-:-:S13]  /*05a0*/  ISETP.NE.AND.EX P0, PT, RZ, UR5, PT, P0 ;  /* 0x00000005ff007c0c */ /* 0x000fda000bf05300 */
[----:B------:R-:W-:Y:S05]  /*05b0*/  @!P0 BRA `(.L_x_7) ;  /* 0x00000000001c8947 */ /* 0x000fea0003800000 */
[----:B0-2---:R-:W0:Y:S02]  /*05c0*/  LDC.64 R4, c[0x0][0x5a0] ;  /* 0x00016800ff047b82 */ /* 0x005e240000000a00 */
[----:B0-----:R-:W2:Y:S02]  /*05d0*/  LDG.E.64 R4, desc[UR12][R4.64] ;  /* 0x0000000c04047981 */ /* 0x001ea4000c1e1b00 */
[----:B--2---:R-:W-:-:S04]  /*05e0*/  ISETP.NE.U32.AND P0, PT, R4, RZ, PT ;  /* 0x000000ff0400720c */ /* 0x004fc80003f05070 */
[----:B------:R-:W-:-:S13]  /*05f0*/  ISETP.NE.AND.EX P0, PT, R5, RZ, PT, P0 ;  /* 0x000000ff0500720c */ /* 0x000fda0003f05300 */
[----:B------:R-:W-:Y:S05]  /*0600*/  @!P0 BRA `(.L_x_7) ;  /* 0x0000000000088947 */ /* 0x000fea0003800000 */
[----:B------:R0:W5:Y:S01]  /*0610*/  LD.E R14, desc[UR12][R4.64] ;  /* 0x0000000c040e7980 */ /* 0x000162000c101900 */
[----:B------:R-:W-:Y:S05]  /*0620*/  BRA `(.L_x_8) ;  /* 0x0000000000207947 */ /* 0x000fea0003800000 */
.L_x_7:
[----:B------:R-:W-:Y:S02]  /*0630*/  ULDC.64 UR4, c[0x0][0x590] ;  /* 0x0001640000047ab9 */ /* 0x000fe40000000a00 */
[----:B------:R-:W-:-:S04]  /*0640*/  ISETP.NE.U32.AND P0, PT, RZ, UR4, PT ;  /* 0x00000004ff007c0c */ /* 0x000fc8000bf05070 */
[----:B------:R-:W-:-:S13]  /*0650*/  ISETP.NE.AND.EX P0, PT, RZ, UR5, PT, P0 ;  /* 0x00000005ff007c0c */ /* 0x000fda000bf05300 */
[----:B------:R-:W-:Y:S05]  /*0660*/  @!P0 BRA `(.L_x_9) ;  /* 0x00000000000c8947 */ /* 0x000fea0003800000 */
[----:B------:R-:W3:Y:S02]  /*0670*/  LDC.64 R14, c[0x0][0x590] ;  /* 0x00016400ff0e7b82 */ /* 0x000ee40000000a00 */
[----:B---3--:R4:W5:Y:S01]  /*0680*/  LDG.E R14, desc[UR12][R14.64] ;  /* 0x0000000c0e0e7981 */ /* 0x008962000c1e1900 */
[----:B------:R-:W-:Y:S05]  /*0690*/  BRA `(.L_x_8) ;  /* 0x0000000000047947 */ /* 0x000fea0003800000 */
.L_x_9:
[----:B------:R-:W3:Y:S02]  /*06a0*/  LDC R14, c[0x0][0x584] ;  /* 0x00016100ff0e7b82 */ /* 0x000ee40000000800 */
.L_x_8:
[----:B------:R-:W1:Y:S01]  /*06b0*/  LDC R3, c[0x0][0x3c4] ;  /* 0x0000f100ff037b82 */ /* 0x000e620000000800 */
[----:B------:R-:W-:-:S07]  /*06c0*/  ISETP.NE.AND P0, PT, R7, RZ, PT ;  /* 0x000000ff0700720c */ /* 0x000fce0003f05270 */
[----:B------:R-:W4:Y:S01]  /*06d0*/  LDC.64 R10, c[0x0][0x3c8] ;  /* 0x0000f200ff0a7b82 */ /* 0x000f220000000a00 */
[----:B-1----:R-:W-:-:S05]  /*06e0*/  VIADD R3, R3, 0x3f ;  /* 0x0000003f03037836 */ /* 0x002fca0000000000 */
[----:B0-2---:R-:W-:-:S04]  /*06f0*/  SHF.R.S32.HI R4, RZ, 0x1f, R3 ;  /* 0x0000001fff047819 */ /* 0x005fc80000011403 */
[----:B------:R-:W-:-:S04]  /*0700*/  LEA.HI R4, R4, R3, RZ, 0x6 ;  /* 0x0000000304047211 */ /* 0x000fc800078f30ff */
[----:B------:R-:W-:-:S05]  /*0710*/  SHF.R.S32.HI R5, RZ, 0x6, R4 ;  /* 0x00000006ff057819 */ /* 0x000fca0000011404 */
[----:B----4-:R-:W-:-:S04]  /*0720*/  IMAD R4, R5, R10, RZ ;  /* 0x0000000a05047224 */ /* 0x010fc800078e02ff */
[----:B------:R-:W-:Y:S01]  /*0730*/  IMAD R3, R4, R11, RZ ;  /* 0x0000000b04037224 */ /* 0x000fe200078e02ff */
[----:B------:R-:W-:Y:S06]  /*0740*/  @!P0 BRA `(.L_x_10) ;  /* 0x0000005800208947 */ /* 0x000fec0003800000 */
[----:B------:R-:W-:-:S13]  /*0750*/  ISETP.NE.AND P0, PT, R7, 0x1, PT ;  /* 0x000000010700780c */ /* 0x000fda0003f05270 */
[----:B------:R-:W-:Y:S05]  /*0760*/  @P0 EXIT ;  /* 0x000000000000094d */ /* 0x000fea0003800000 */
[----:B------:R-:W-:Y:S01]  /*0770*/  ISETP.GE.AND P0, PT, R3, 0x1, PT ;  /* 0x000000010300780c */ /* 0x000fe20003f06270 */
[----:B------:R-:W-:Y:S01]  /*0780*/  UMOV UR4, URZ ;  /* 0x0000003f00047c82 */ /* 0x000fe20008000000 */
[----:B------:R-:W-:Y:S02]  /*0790*/  CS2R R54, SRZ ;  /* 0x0000000000367805 */ /* 0x000fe4000001ff00 */
[----:B------:R-:W-:Y:S02]  /*07a0*/  CS2R R56, SRZ ;  /* 0x0000000000387805 */ /* 0x000fe4000001ff00 */
[----:B------:R-:W-:Y:S02]  /*07b0*/  CS2R R58, SRZ ;  /* 0x00000000003a7805 */ /* 0x000fe4000001ff00 */
[----:B------:R-:W-:Y:S02]  /*07c0*/  CS2R R60, SRZ ;  /* 0x00000000003c7805 */ /* 0x000fe4000001ff00 */
[----:B------:R-:W-:-:S02]  /*07d0*/  CS2R R62, SRZ ;  /* 0x00000000003e7805 */ /* 0x000fc4000001ff00 */
[----:B------:R-:W-:Y:S02]  /*07e0*/  CS2R R64, SRZ ;  /* 0x0000000000407805 */ /* 0x000fe4000001ff00 */
        /* <DEDUP_REMOVED lines=25> */
[----:B------:R-:W-:Y:S01]  /*0980*/  CS2R R52, SRZ ;  /* 0x0000000000347805 */ /* 0x000fe2000001ff00 */
[----:B------:R-:W-:Y:S06]  /*0990*/  @!P0 BRA `(.L_x_11) ;  /* 0x0000000000e88947 */ /* 0x000fec0003800000 */
[----:B------:R-:W-:-:S04]  /*09a0*/  LOP3.LUT R4, R2, 0x1, RZ, 0xfc, !PT ;  /* 0x0000000102047812 */ /* 0x000fc800078efcff */
[----:B------:R-:W-:-:S13]  /*09b0*/  ISETP.NE.AND P1, PT, R4, 0x3, PT ;  /* 0x000000030400780c */ /* 0x000fda0003f25270 */
[----:B------:R-:W-:Y:S05]  /*09c0*/  @!P1 BRA `(.L_x_12) ;  /* 0x0000000000049947 */ /* 0x000fea0003800000 */
[----:B------:R-:W-:Y:S01]  /*09d0*/  BPT.TRAP 0x1 ;  /* 0x000000040000795c */ /* 0x000fe20000300000 */
.L_x_12:
[----:B------:R-:W0:Y:S01]  /*09e0*/  S2UR UR5, SR_CgaCtaId ;  /* 0x00000000000579c3 */ /* 0x000e220000008800 */
[----:B------:R-:W-:Y:S01]  /*09f0*/  SHF.L.U32 R4, RZ, 0x1f, RZ ;  /* 0x0000001fff047819 */ /* 0x000fe200000006ff */
[----:B------:R-:W-:Y:S02]  /*0a00*/  UMOV UR4, 0x400 ;  /* 0x0000040000047882 */ /* 0x000fe40000000000 */
[----:B0-----:R-:W-:-:S12]  /*0a10*/  ULEA UR4, UR5, UR4, 0x18 ;  /* 0x0000000405047291 */ /* 0x001fd8000f8ec03f */
.L_x_13:
[----:B0-----:R-:W-:-:S04]  /*0a20*/  IMAD.U32 R5, RZ, RZ, UR4 ;  /* 0x00000004ff057e24 */ /* 0x001fc8000f8e00ff */
[----:B------:R0:W1:Y:S03]  /*0a30*/  SYNCS.PHASECHK.TRANS64.TRYWAIT P1, [R5+URZ+0x36000], R4 ;  /* 0x03600004050075a7 */ /* 0x000066000802017f */
[----:B-1----:R-:W-:Y:S05]  /*0a40*/  @!P1 NANOSLEEP.SYNCS 0x989680 ;  /* 0x009896800000995d */ /* 0x002fea0003900000 */
[----:B------:R-:W1:Y:S02]  /*0a50*/  @!P1 SYNCS.PHASECHK.TRANS64 P1, [R5+URZ+0x36000], R4 ;  /* 0x03600004050095a7 */ /* 0x000e64000802007f */
[----:B-1----:R-:W-:Y:S05]  /*0a60*/  @!P1 BRA `(.L_x_13) ;  /* 0xfffffffc00ec9947 */ /* 0x002fea000383ffff */
[----:B------:R-:W-:Y:S01]  /*0a70*/  UIADD3 UR5, UR4, 0x24000, URZ ;  /* 0x0002400004057890 */ /* 0x000fe2000fffe03f */
[----:B------:R-:W-:Y:S01]  /*0a80*/  WARPGROUP.ARRIVE ;  /* 0x00000000000079c5 */ /* 0x000fe20000000000 */
[----:B------:R-:W-:Y:S02]  /*0a90*/  USHF.R.U32.HI UR4, URZ, 0x4, UR4 ;  /* 0x000000043f047899 */ /* 0x000fe40008011604 */
[----:B------:R-:W-:Y:S02]  /*0aa0*/  USHF.R.U32.HI UR5, URZ, 0x4, UR5 ;  /* 0x000000043f057899 */ /* 0x000fe40008011605 */
[----:B------:R-:W-:Y:S02]  /*0ab0*/  ULOP3.LUT UR4, UR4, 0x3fff, URZ, 0xc0, !UPT ;  /* 0x00003fff04047892 */ /* 0x000fe4000f8ec03f */
[----:B------:R-:W-:Y:S02]  /*0ac0*/  ULOP3.LUT UR5, UR5, 0x3fff, URZ, 0xc0, !UPT ;  /* 0x00003fff05057892 */ /* 0x000fe4000f8ec03f */
[----:B------:R-:W-:-:S02]  /*0ad0*/  ULOP3.LUT UR9, UR4, 0x10000, URZ, 0xfc, !UPT ;  /* 0x0001000004097892 */ /* 0x000fc4000f8efc3f */
[----:B------:R-:W-:Y:S02]  /*0ae0*/  ULOP3.LUT UR10, UR5, 0x10000, URZ, 0xfc, !UPT ;  /* 0x00010000050a7892 */ /* 0x000fe4000f8efc3f */
[----:B------:R-:W-:Y:S01]  /*0af0*/  UIADD3 UR8, UR9, 0x200, URZ ;  /* 0x0000020009087890 */ /* 0x000fe2000fffe03f */
[----:B------:R-:W-:Y:S02]  /*0b00*/  UMOV UR5, 0x40000040 ;  /* 0x4000004000057882 */ /* 0x000fe40000000000 */
[----:B------:R-:W-:Y:S01]  /*0b10*/  UMOV UR4, UR9 ;  /* 0x0000000900047c82 */ /* 0x000fe20008000000 */
[----:B------:R-:W-:Y:S01]  /*0b20*/  UMOV UR7, 0x40000040 ;  /* 0x4000004000077882 */ /* 0x000fe20000000000 */
[----:B------:R-:W-:Y:S02]  /*0b30*/  UMOV UR6, UR10 ;  /* 0x0000000a00067c82 */ /* 0x000fe40008000000 */
[----:B------:R-:W-:Y:S01]  /*0b40*/  HGMMA.64x64x16.F32 R56, gdesc[UR4], RZ, !UPT ;  /* 0x00e00000043879f0 */ /* 0x000fe2000c7008ff */
[----:B------:R-:W-:Y:S01]  /*0b50*/  UMOV UR4, UR8 ;  /* 0x0000000800047c82 */ /* 0x000fe20008000000 */
[----:B------:R-:W-:Y:S01]  /*0b60*/  UMOV UR5, 0x40000040 ;  /* 0x4000004000057882 */ /* 0x000fe20000000000 */
[----:B------:R-:W-:Y:S01]  /*0b70*/  UIADD3 UR8, UR9, 0x202, URZ ;  /* 0x0000020209087890 */ /* 0x000fe2000fffe03f */
[----:B------:R-:W-:Y:S01]  /*0b80*/  HGMMA.64x64x16.F32 R24, gdesc[UR4], RZ, !UPT ;  /* 0x00e00000041879f0 */ /* 0x000fe2000c7008ff */
[----:B------:R-:W-:-:S02]  /*0b90*/  UIADD3 UR4, UR9, 0x2, URZ ;  /* 0x0000000209047890 */ /* 0x000fc4000fffe03f */
[----:B------:R-:W-:Y:S01]  /*0ba0*/  UIADD3 UR6, UR10, 0x2, URZ ;  /* 0x000000020a067890 */ /* 0x000fe2000fffe03f */
[----:B------:R-:W-:Y:S01]  /*0bb0*/  UMOV UR5, 0x40000040 ;  /* 0x4000004000057882 */ /* 0x000fe20000000000 */
[----:B------:R-:W-:-:S07]  /*0bc0*/  UMOV UR7, 0x40000040 ;  /* 0x4000004000077882 */ /* 0x000fce0000000000 */
[----:B------:R-:W-:Y:S01]  /*0bd0*/  HGMMA.64x64x16.F32 R56, gdesc[UR4], R56 ;  /* 0x00e00000043879f0 */ /* 0x000fe20008700838 */
[----:B------:R-:W-:Y:S01]  /*0be0*/  UMOV UR4, UR8 ;  /* 0x0000000800047c82 */ /* 0x000fe20008000000 */
[----:B------:R-:W-:Y:S01]  /*0bf0*/  UMOV UR5, 0x40000040 ;  /* 0x4000004000057882 */ /* 0x000fe20000000000 */
[----:B------:R-:W-:Y:S01]  /*0c00*/  UIADD3 UR8, UR9, 0x204, URZ ;  /* 0x0000020409087890 */ /* 0x000fe2000fffe03f */
[----:B------:R-:W-:Y:S01]  /*0c10*/  HGMMA.64x64x16.F32 R24, gdesc[UR4], R24 ;  /* 0x00e00000041879f0 */ /* 0x000fe20008700818 */
[----:B------:R-:W-:Y:S02]  /*0c20*/  UIADD3 UR4, UR9, 0x4, URZ ;  /* 0x0000000409047890 */ /* 0x000fe4000fffe03f */
        /* <DEDUP_REMOVED lines=14> */
[----:B------:R-:W-:Y:S02]  /*0d10*/  UMOV UR5, 0x40000040 ;  /* 0x4000004000057882 */ /* 0x000fe40000000000 */
[----:B------:R-:W-:Y:S01]  /*0d20*/  HGMMA.64x64x16.F32 R24, gdesc[UR4], R24, gsb0 ;  /* 0x00e00000041879f0 */ /* 0x000fe20008000818 */
[----:B------:R-:W-:-:S05]  /*0d30*/  UMOV UR4, 0x1 ;  /* 0x0000000100047882 */ /* 0x000fca0000000000 */
.L_x_11:
[----:B0-----:R-:W-:-:S05]  /*0d40*/  VIMNMX R4, R3, 0x1, PT ;  /* 0x0000000103047848 */ /* 0x001fca0003fe0100 */
[----:B------:R-:W-:-:S05]  /*0d50*/  IMAD.IADD R3, R3, 0x1, -R4 ;  /* 0x0000000103037824 */ /* 0x000fca00078e0a04 */
[----:B------:R-:W-:-:S13]  /*0d60*/  ISETP.GE.AND P1, PT, R3, 0x1, PT ;  /* 0x000000010300780c */ /* 0x000fda0003f26270 */
[----:B------:R-:W-:Y:S05]  /*0d70*/  @!P1 BRA `(.L_x_14) ;  /* 0x0000000400589947 */ /* 0x000fea0003800000 */
[----:B------:R-:W0:Y:S01]  /*0d80*/  S2UR UR5, SR_CgaCtaId ;  /* 0x00000000000579c3 */ /* 0x000e220000008800 */
[----:B------:R-:W-:Y:S01]  /*0d90*/  UMOV UR6, 0x400 ;  /* 0x0000040000067882 */ /* 0x000fe20000000000 */
[----:B------:R-:W-:Y:S01]  /*0da0*/  LOP3.LUT R8, R2, 0x1, RZ, 0xfc, !PT ;  /* 0x0000000102087812 */ /* 0x000fe200078efcff */
[----:B------:R-:W-:Y:S01]  /*0db0*/  IMAD.MOV.U32 R7, RZ, RZ, RZ ;  /* 0x000000ffff077224 */ /* 0x000fe200078e00ff */
[----:B------:R-:W-:Y:S01]  /*0dc0*/  UISETP.NE.U32.AND UP0, UPT, UR4, URZ, UPT ;  /* 0x0000003f0400728c */ /* 0x000fe2000bf05070 */
[----:B------:R-:W-:Y:S01]  /*0dd0*/  IMAD.MOV.U32 R4, RZ, RZ, R3 ;  /* 0x000000ffff047224 */ /* 0x000fe200078e0003 */
[----:B0-----:R-:W-:-:S04]  /*0de0*/  ULEA UR6, UR5, UR6, 0x18 ;  /* 0x0000000605067291 */ /* 0x001fc8000f8ec03f */
[----:B------:R-:W-:Y:S02]  /*0df0*/  UIADD3 UR7, UR6, 0x24000, URZ ;  /* 0x0002400006077890 */ /* 0x000fe4000fffe03f */
[----:B------:R-:W-:Y:S02]  /*0e00*/  USHF.R.U32.HI UR5, URZ, 0x4, UR6 ;  /* 0x000000043f057899 */ /* 0x000fe40008011606 */
[----:B------:R-:W-:Y:S02]  /*0e10*/  USHF.R.U32.HI UR7, URZ, 0x4, UR7 ;  /* 0x000000043f077899 */ /* 0x000fe40008011607 */
[----:B------:R-:W-:Y:S02]  /*0e20*/  ULOP3.LUT UR5, UR5, 0x3fff, URZ, 0xc0, !UPT ;  /* 0x00003fff05057892 */ /* 0x000fe4000f8ec03f */
[----:B------:R-:W-:Y:S02]  /*0e30*/  ULOP3.LUT UR8, UR7, 0x3fff, URZ, 0xc0, !UPT ;  /* 0x00003fff07087892 */ /* 0x000fe4000f8ec03f */
[----:B------:R-:W-:-:S02]  /*0e40*/  ULOP3.LUT UR7, UR5, 0x10000, URZ, 0xfc, !UPT ;  /* 0x0001000005077892 */ /* 0x000fc4000f8efc3f */
[----:B------:R-:W-:Y:S01]  /*0e50*/  ULOP3.LUT UR17, UR8, 0x10000, URZ, 0xfc, !UPT ;  /* 0x0001000008117892 */ /* 0x000fe2000f8efc3f */
[----:B------:R-:W-:-:S11]  /*0e60*/  UMOV UR5, URZ ;  /* 0x0000003f00057c82 */ /* 0x000fd60008000000 */
.L_x_19:
[----:B------:R-:W-:-:S13]  /*0e70*/  ISETP.NE.AND P2, PT, R8, 0x3, PT ;  /* 0x000000030800780c */ /* 0x000fda0003f45270 */
[----:B0-----:R-:W-:Y:S05]  /*0e80*/  @!P2 BRA `(.L_x_15) ;  /* 0x000000000004a947 */ /* 0x001fea0003800000 */
[----:B------:R-:W-:Y:S01]  /*0e90*/  BPT.TRAP 0x1 ;  /* 0x000000040000795c */ /* 0x000fe20000300000 */
.L_x_15:
[----:B------:R-:W-:Y:S01]  /*0ea0*/  SHF.L.U32 R5, R7, 0x1f, RZ ;  /* 0x0000001f07057819 */ /* 0x000fe200000006ff */
[----:B------:R-:W-:-:S12]  /*0eb0*/  ULEA UR8, UR4, UR6, 0x3 ;  /* 0x0000000604087291 */ /* 0x000fd8000f8e183f */
.L_x_16:
[----:B0-----:R-:W-:-:S04]  /*0ec0*/  IMAD.U32 R6, RZ, RZ, UR8 ;  /* 0x00000008ff067e24 */ /* 0x001fc8000f8e00ff */
[----:B------:R0:W1:Y:S03]  /*0ed0*/  SYNCS.PHASECHK.TRANS64.TRYWAIT P1, [R6+URZ+0x36000], R5 ;  /* 0x03600005060075a7 */ /* 0x000066000802017f */
[----:B-1----:R-:W-:Y:S05]  /*0ee0*/  @!P1 NANOSLEEP.SYNCS 0x989680 ;  /* 0x009896800000995d */ /* 0x002fea0003900000 */
[----:B------:R-:W1:Y:S02]  /*0ef0*/  @!P1 SYNCS.PHASECHK.TRANS64 P1, [R6+URZ+0x36000], R5 ;  /* 0x03600005060095a7 */ /* 0x000e64000802007f */
[----:B-1----:R-:W-:Y:S05]  /*0f00*/  @!P1 BRA `(.L_x_16) ;  /* 0xfffffffc00ec9947 */ /* 0x002fea000383ffff */
[----:B------:R-:W-:Y:S01]  /*0f10*/  ULEA UR15, UR4, UR7, 0xa ;  /* 0x00000007040f7291 */ /* 0x000fe2000f8e503f */
[----:B------:R-:W-:Y:S01]  /*0f20*/  WARPGROUP.ARRIVE ;  /* 0x00000000000079c5 */ /* 0x000fe20000000000 */
[----:B------:R-:W-:Y:S02]  /*0f30*/  ULEA UR14, UR4, UR17, 0x9 ;  /* 0x00000011040e7291 */ /* 0x000fe4000f8e483f */
[----:B------:R-:W-:Y:S01]  /*0f40*/  UIADD3 UR16, UR15, 0x200, URZ ;  /* 0x000002000f107890 */ /* 0x000fe2000fffe03f */
[----:B------:R-:W-:Y:S02]  /*0f50*/  UMOV UR11, 0x40000040 ;  /* 0x40000040000b7882 */ /* 0x000fe40000000000 */
[----:B------:R-:W-:Y:S01]  /*0f60*/  UMOV UR8, UR15 ;  /* 0x0000000f00087c82 */ /* 0x000fe20008000000 */
[----:B------:R-:W-:Y:S01]  /*0f70*/  UMOV UR9, 0x40000040 ;  /* 0x4000004000097882 */ /* 0x000fe20000000000 */
[----:B------:R-:W-:Y:S02]  /*0f80*/  UMOV UR10, UR14 ;  /* 0x0000000e000a7c82 */ /* 0x000fe40008000000 */
[----:B------:R-:W-:Y:S01]  /*0f90*/  HGMMA.64x64x16.F32 R56, gdesc[UR8], R56, UP0 ;  /* 0x00e00000083879f0 */ /* 0x000fe2000bf00838 */
[----:B------:R-:W-:Y:S01]  /*0fa0*/  UMOV UR8, UR16 ;  /* 0x0000001000087c82 */ /* 0x000fe20008000000 */
[----:B------:R-:W-:Y:S01]  /*0fb0*/  UMOV UR9, 0x40000040 ;  /* 0x4000004000097882 */ /* 0x000fe20000000000 */
[----:B------:R-:W-:Y:S01]  /*0fc0*/  UIADD3 UR16, UR15, 0x202, URZ ;  /* 0x000002020f107890 */ /* 0x000fe2000fffe03f */
[----:B------:R-:W-:Y:S01]  /*0fd0*/  HGMMA.64x64x16.F32 R24, gdesc[UR8], R24, UP0 ;  /* 0x00e00000081879f0 */ /* 0x000fe2000bf00818 */
        /* <DEDUP_REMOVED lines=16> */
[----:B------:R-:W-:Y:S01]  /*10e0*/  HGMMA.64x64x16.F32 R24, gdesc[UR8], R24 ;  /* 0x00e00000081879f0 */ /* 0x000fe20008700818 */
[----:B------:R-:W-:Y:S02]  /*10f0*/  UIADD3 UR10, UR14, 0x6, URZ ;  /* 0x000000060e0a7890 */ /* 0x000fe4000fffe03f */
[----:B------:R-:W-:Y:S02]  /*1100*/  UIADD3 UR8, UR15, 0x6, URZ ;  /* 0x000000060f087890 */ /* 0x000fe4000fffe03f */
[----:B------:R-:W-:Y:S01]  /*1110*/  UIADD3 UR15, UR15, 0x206, URZ ;  /* 0x000002060f0f7890 */ /* 0x000fe2000fffe03f */
[----:B------:R-:W-:Y:S01]  /*1120*/  UMOV UR11, 0x40000040 ;  /* 0x40000040000b7882 */ /* 0x000fe20000000000 */
[----:B------:R-:W-:-:S05]  /*1130*/  UMOV UR9, 0x40000040 ;  /* 0x4000004000097882 */ /* 0x000fca0000000000 */
[----:B------:R-:W-:Y:S01]  /*1140*/  HGMMA.64x64x16.F32 R56, gdesc[UR8], R56 ;  /* 0x00e00000083879f0 */ /* 0x000fe20008700838 */
[----:B------:R-:W-:Y:S01]  /*1150*/  UMOV UR8, UR15 ;  /* 0x0000000f00087c82 */ /* 0x000fe20008000000 */
[----:B------:R-:W-:Y:S02]  /*1160*/  UMOV UR9, 0x40000040 ;  /* 0x4000004000097882 */ /* 0x000fe40000000000 */
[----:B------:R-:W-:Y:S03]  /*1170*/  HGMMA.64x64x16.F32 R24, gdesc[UR8], R24, gsb0 ;  /* 0x00e00000081879f0 */ /* 0x000fe60008000818 */
[----:B------:R-:W-:Y:S02]  /*1180*/  WARPGROUP.DEPBAR.LE gsb0, 0x1 ;  /* 0x00008000000079c5 */ /* 0x000fe40000010100 */
[----:B------:R-:W-:Y:S05]  /*1190*/  @!P2 BRA `(.L_x_17) ;  /* 0x000000000004a947 */ /* 0x000fea0003800000 */
[----:B------:R-:W-:Y:S01]  /*11a0*/  BPT.TRAP 0x1 ;  /* 0x000000040000795c */ /* 0x000fe20000300000 */
.L_x_17:
[----:B------:R-:W-:Y:S01]  /*11b0*/  ULEA UR8, UR5, UR6, 0x3 ;  /* 0x0000000605087291 */ /* 0x000fe2000f8e183f */
[----:B------:R-:W-:-:S03]  /*11c0*/  ISETP.GT.U32.AND P1, PT, R2, 0x1, PT ;  /* 0x000000010200780c */ /* 0x000fc60003f24070 */
[----:B------:R-:W-:-:S04]  /*11d0*/  UIADD3 UR8, UR8, 0x36048, URZ ;  /* 0x0003604808087890 */ /* 0x000fc8000fffe03f */
[----:B------:R-:W-:-:S09]  /*11e0*/  UPRMT UR8, URZ, 0x654, UR8 ;  /* 0x000006543f087896 */ /* 0x000fd20008000008 */
[----:B------:R-:W-:Y:S01]  /*11f0*/  SYNCS.ARRIVE.TRANS64.RED.A1T0 RZ, [UR8], RZ ;  /* 0x000000ffffff79a7 */ /* 0x000fe20008100408 */
[----:B------:R-:W-:Y:S05]  /*1200*/  @P1 BRA `(.L_x_18) ;  /* 0x0000000000041947 */ /* 0x000fea0003800000 */
[----:B------:R-:W-:Y:S01]  /*1210*/  BPT.TRAP 0x1 ;  /* 0x000000040000795c */ /* 0x000fe20000300000 */
.L_x_18:
[----:B------:R-:W-:Y:S01]  /*1220*/  UIADD3 UR4, UR4, 0x1, URZ ;  /* 0x0000000104047890 */ /* 0x000fe2000fffe03f */
[C---:B------:R-:W-:Y:S01]  /*1230*/  ISETP.GT.AND P1, PT, R4.reuse, 0x1, PT ;  /* 0x000000010400780c */ /* 0x040fe20003f24270 */
[----:B------:R-:W-:Y:S01]  /*1240*/  UIADD3 UR5, UR5, 0x1, URZ ;  /* 0x0000000105057890 */ /* 0x000fe2000fffe03f */
[----:B------:R-:W-:Y:S01]  /*1250*/  VIADD R4, R4, 0xffffffff ;  /* 0xffffffff04047836 */ /* 0x000fe20000000000 */
[----:B------:R-:W-:Y:S02]  /*1260*/  UISETP.NE.AND UP0, UPT, UR4, 0x9, UPT ;  /* 0x000000090400788c */ /* 0x000fe4000bf05270 */
[----:B------:R-:W-:Y:S02]  /*1270*/  UISETP.NE.AND UP1, UPT, UR5, 0x9, UPT ;  /* 0x000000090500788c */ /* 0x000fe4000bf25270 */
[----:B------:R-:W-:Y:S02]  /*1280*/  USEL UR8, URZ, 0x1, UP0 ;  /* 0x000000013f087887 */ /* 0x000fe40008000000 */
[----:B------:R-:W-:-:S02]  /*1290*/  USEL UR4, UR4, URZ, UP0 ;  /* 0x0000003f04047287 */ /* 0x000fc40008000000 */
[----:B------:R-:W-:Y:S02]  /*12a0*/  USEL UR5, UR5, URZ, UP1 ;  /* 0x0000003f05057287 */ /* 0x000fe40008800000 */
[----:B------:R-:W-:Y:S01]  /*12b0*/  UPLOP3.LUT UP0, UPT, UPT, UPT, UPT, 0x80, 0x0 ;  /* 0x000000000000789c */ /* 0x000fe20003f0f070 */
[----:B------:R-:W-:Y:S01]  /*12c0*/  LOP3.LUT R7, R7, UR8, RZ, 0x3c, !PT ;  /* 0x0000000807077c12 */ /* 0x000fe2000f8e3cff */
[----:B------:R-:W-:Y:S09]  /*12d0*/  @P1 BRA `(.L_x_19) ;  /* 0xfffffff800e41947 */ /* 0x000ff2000383ffff */
.L_x_14:
[----:B------:R-:W-:Y:S02]  /*12e0*/  WARPGROUP.DEPBAR.LE gsb0, 0x0 ;  /* 0x00008000000079c5 */ /* 0x000fe40000010000 */
[----:B------:R-:W-:Y:S05]  /*12f0*/  @!P0 BRA `(.L_x_20) ;  /* 0x0000000000448947 */ /* 0x000fea0003800000 */
[----:B------:R-:W-:-:S04]  /*1300*/  LOP3.LUT R4, R2, 0x1, RZ, 0xfc, !PT ;  /* 0x0000000102047812 */ /* 0x000fc800078efcff */
[----:B------:R-:W-:-:S13]  /*1310*/  ISETP.NE.AND P0, PT, R4, 0x3, PT ;  /* 0x000000030400780c */ /* 0x000fda0003f05270 */
[----:B------:R-:W-:Y:S05]  /*1320*/  @!P0 BRA `(.L_x_21) ;  /* 0x0000000000048947 */ /* 0x000fea0003800000 */
[----:B------:R-:W-:Y:S01]  /*1330*/  BPT.TRAP 0x1 ;  /* 0x000000040000795c */ /* 0x000fe20000300000 */
.L_x_21:
[----:B0-----:R-:W0:Y:S01]  /*1340*/  S2R R6, SR_CgaCtaId ;  /* 0x0000000000067919 */ /* 0x001e220000008800 */
[----:B------:R-:W-:Y:S01]  /*1350*/  IMAD.WIDE.U32 R4, R3, 0x38e38e39, RZ ;  /* 0x38e38e3903047825 */ /* 0x000fe200078e00ff */
[----:B------:R-:W-:-:S04]  /*1360*/  ISETP.GT.U32.AND P0, PT, R2, 0x1, PT ;  /* 0x000000010200780c */ /* 0x000fc80003f04070 */
[----:B------:R-:W-:Y:S02]  /*1370*/  SHF.R.U32.HI R4, RZ, 0x1, R5 ;  /* 0x00000001ff047819 */ /* 0x000fe40000011605 */
[----:B------:R-:W-:-:S03]  /*1380*/  MOV R5, 0x400 ;  /* 0x0000040000057802 */ /* 0x000fc60000000f00 */
[----:B------:R-:W-:Y:S01]  /*1390*/  IMAD R3, R4, -0x9, R3 ;  /* 0xfffffff704037824 */ /* 0x000fe200078e0203 */
[----:B0-----:R-:W-:-:S05]  /*13a0*/  LEA R6, R6, R5, 0x18 ;  /* 0x0000000506067211 */ /* 0x001fca00078ec0ff */
[----:B------:R-:W-:-:S04]  /*13b0*/  IMAD R3, R3, 0x8, R6 ;  /* 0x0000000803037824 */ /* 0x000fc800078e0206 */
[----:B------:R-:W-:-:S05]  /*13c0*/  VIADD R3, R3, 0x36048 ;  /* 0x0003604803037836 */ /* 0x000fca0000000000 */
[----:B------:R-:W-:-:S04]  /*13d0*/  PRMT R3, RZ, 0x654, R3 ;  /* 0x00000654ff037816 */ /* 0x000fc80000000003 */
[----:B------:R1:W-:Y:S01]  /*13e0*/  SYNCS.ARRIVE.TRANS64.RED.A1T0 RZ, [R3+URZ], RZ ;  /* 0x000000ff03ff79a7 */ /* 0x0003e2000810043f */
[----:B------:R-:W-:Y:S05]  /*13f0*/  @P0 BRA `(.L_x_20) ;  /* 0x0000000000040947 */ /* 0x000fea0003800000 */
[----:B------:R-:W-:Y:S01]  /*1400*/  BPT.TRAP 0x1 ;  /* 0x000000040000795c */ /* 0x000fe20000300000 */
.L_x_20:
[----:B-1----:R-:W1:Y:S01]  /*1410*/  S2R R3, SR_TID.X ;  /* 0x0000000000037919 */ /* 0x002e620000002100 */
[----:B------:R-:W-:Y:S01]  /*1420*/  ULDC.64 UR4, c[0x0][0x280] ;  /* 0x0000a00000047ab9 */ /* 0x000fe20000000a00 */
[----:B0-----:R-:W0:Y:S01]  /*1430*/  S2R R5, SR_CTAID.Y ;  /* 0x0000000000057919 */ /* 0x001e220000002600 */
[----:B------:R-:W2:Y:S01]  /*1440*/  S2R R13, SR_CTAID.X ;  /* 0x00000000000d7919 */ /* 0x000ea20000002500 */
[----:B-1----:R-:W-:-:S04]  /*1450*/  SHF.R.S32.HI R2, RZ, 0x1f, R3 ;  /* 0x0000001fff027819 */ /* 0x002fc80000011403 */
[----:B------:R-:W-:Y:S01]  /*1460*/  LEA.HI R2, R2, R3, RZ, 0x7 ;  /* 0x0000000302027211 */ /* 0x000fe200078f38ff */
[----:B0-----:R-:W-:-:S03]  /*1470*/  IMAD.SHL.U32 R5, R5, 0x40, RZ ;  /* 0x0000004005057824 */ /* 0x001fc600078e00ff */
[----:B------:R-:W-:Y:S01]  /*1480*/  LOP3.LUT R2, R2, 0xffffff80, RZ, 0xc0, !PT ;  /* 0xffffff8002027812 */ /* 0x000fe200078ec0ff */
[----:B--2---:R-:W-:Y:S01]  /*1490*/  IMAD.SHL.U32 R8, R13, 0x80, RZ ;  /* 0x000000800d087824 */ /* 0x004fe200078e00ff */
[----:B------:R-:W-:-:S03]  /*14a0*/  ISETP.GE.AND P0, PT, R5, UR5, PT ;  /* 0x0000000505007c0c */ /* 0x000fc6000bf06270 */
[----:B------:R-:W-:Y:S01]  /*14b0*/  IMAD.IADD R4, R3, 0x1, -R2 ;  /* 0x0000000103047824 */ /* 0x000fe200078e0a02 */
[----:B------:R-:W-:-:S04]  /*14c0*/  ISETP.GE.OR P0, PT, R8, UR4, P0 ;  /* 0x0000000408007c0c */ /* 0x000fc80008706670 */
[----:B------:R-:W-:-:S04]  /*14d0*/  SHF.R.S32.HI R7, RZ, 0x1f, R4 ;  /* 0x0000001fff077819 */ /* 0x000fc80000011404 */
[----:B------:R-:W-:-:S04]  /*14e0*/  LEA.HI R2, R7, R4, RZ, 0x2 ;  /* 0x0000000407027211 */ /* 0x000fc800078f10ff */
[--C-:B------:R-:W-:Y:S02]  /*14f0*/  SHF.R.S32.HI R16, RZ, 0x2, R2.reuse ;  /* 0x00000002ff107819 */ /* 0x100fe40000011402 */
[----:B------:R-:W-:-:S04]  /*1500*/  SHF.R.S32.HI R3, RZ, 0x1f, R2 ;  /* 0x0000001fff037819 */ /* 0x000fc80000011402 */
[----:B------:R-:W-:-:S04]  /*1510*/  LEA.HI R3, R3, R16, RZ, 0x3 ;  /* 0x0000001003037211 */ /* 0x000fc800078f18ff */
[----:B------:R-:W-:Y:S01]  /*1520*/  LOP3.LUT R17, R3, 0xfffffff8, RZ, 0xc0, !PT ;  /* 0xfffffff803117812 */ /* 0x000fe200078ec0ff */
[----:B------:R-:W-:Y:S06]  /*1530*/  @P0 EXIT ;  /* 0x000000000000094d */ /* 0x000fec0003800000 */
[----:B------:R-:W-:Y:S01]  /*1540*/  LOP3.LUT R9, R2, 0x7ffffffc, RZ, 0xc0, !PT ;  /* 0x7ffffffc02097812 */ /* 0x000fe200078ec0ff */
[----:B------:R-:W-:Y:S01]  /*1550*/  IMAD.IADD R16, R16, 0x1, -R17 ;  /* 0x0000000110107824 */ /* 0x000fe200078e0a11 */
[----:B------:R-:W0:Y:S01]  /*1560*/  LDC.64 R2, c[0x0][0x5d0] ;  /* 0x00017400ff027b82 */ /* 0x000e220000000a00 */
[----:B------:R-:W-:Y:S02]  /*1570*/  LEA.HI R7, R7, R4, RZ, 0x5 ;  /* 0x0000000407077211 */ /* 0x000fe400078f28ff */
[----:B------:R-:W-:Y:S01]  /*1580*/  IMAD.IADD R9, R4, 0x1, -R9 ;  /* 0x0000000104097824 */ /* 0x000fe200078e0a09 */
[--C-:B------:R-:W-:Y:S02]  /*1590*/  SHF.R.S32.HI R17, RZ, 0x1f, R16.reuse ;  /* 0x0000001fff117819 */ /* 0x100fe40000011410 */
[----:B------:R-:W-:Y:S01]  /*15a0*/  SHF.R.S32.HI R11, RZ, 0x5, R7 ;  /* 0x00000005ff0b7819 */ /* 0x000fe20000011407 */
[----:B------:R-:W-:Y:S01]  /*15b0*/  IMAD.SHL.U32 R4, R9, 0x2, RZ ;  /* 0x0000000209047824 */ /* 0x000fe200078e00ff */
[----:B---3-5:R-:W-:Y:S01]  /*15c0*/  FSETP.NEU.AND P1, PT, R14, RZ, PT ;  /* 0x000000ff0e00720b */ /* 0x028fe20003f2d000 */
[----:B------:R-:W-:-:S03]  /*15d0*/  IMAD.WIDE R6, R13, 0x80, R16 ;  /* 0x000000800d067825 */ /* 0x000fc600078e0210 */
[----:B------:R-:W-:Y:S01]  /*15e0*/  SHF.R.S32.HI R10, RZ, 0x1f, R4 ;  /* 0x0000001fff0a7819 */ /* 0x000fe20000011404 */
[----:B------:R-:W-:Y:S01]  /*15f0*/  IMAD R13, R11, -0x10, -R8 ;  /* 0xfffffff00b0d7824 */ /* 0x000fe200078e0a08 */
[----:B------:R-:W-:Y:S01]  /*1600*/  IADD3 R8, P0, R5, R4, RZ ;  /* 0x0000000405087210 */ /* 0x000fe20007f1e0ff */
[----:B------:R-:W-:Y:S01]  /*1610*/  IMAD.WIDE R6, R11, 0x10, R6 ;  /* 0x000000100b067825 */ /* 0x000fe200078e0206 */
[----:B------:R-:W-:Y:S02]  /*1620*/  IADD3 R15, -R4, UR5, -R5 ;  /* 0x00000005040f7c10 */ /* 0x000fe4000fffe905 */
[----:B------:R-:W-:Y:S02]  /*1630*/  LEA.HI.X.SX32 R9, R5, R10, 0x1, P0 ;  /* 0x0000000a05097211 */ /* 0x000fe400000f0eff */
[----:B------:R-:W-:Y:S02]  /*1640*/  IADD3 R16, R13, UR4, -R16 ;  /* 0x000000040d107c10 */ /* 0x000fe4000fffe810 */
[----:B------:R-:W-:Y:S01]  /*1650*/  ISETP.GT.AND P4, PT, R15, RZ, PT ;  /* 0x000000ff0f00720c */ /* 0x000fe20003f84270 */
[-C--:B0-----:R-:W-:Y:S01]  /*1660*/  IMAD R4, R7, R2.reuse, RZ ;  /* 0x0000000207047224 */ /* 0x081fe200078e02ff */
[----:B------:R-:W-:Y:S01]  /*1670*/  SHF.L.U64.HI R19, R2, 0x3, R3 ;  /* 0x0000000302137819 */ /* 0x000fe20000010203 */
[----:B------:R-:W-:Y:S01]  /*1680*/  IMAD.WIDE.U32 R10, R6, R2, R8 ;  /* 0x00000002060a7225 */ /* 0x000fe200078e0008 */
[----:B------:R-:W-:-:S02]  /*1690*/  P2R R5, PR, RZ, 0x10 ;  /* 0x00000010ff057803 */ /* 0x000fc40000000000 */
[----:B------:R-:W-:Y:S01]  /*16a0*/  ISETP.GT.AND P0, PT, R16, RZ, P4 ;  /* 0x000000ff1000720c */ /* 0x000fe20002704270 */
[----:B------:R-:W-:Y:S01]  /*16b0*/  IMAD R13, R6, R3, R4 ;  /* 0x00000003060d7224 */ /* 0x000fe200078e0204 */
[C---:B------:R-:W-:Y:S01]  /*16c0*/  SHF.L.U64.HI R18, R2.reuse, 0x6, R3 ;  /* 0x0000000602127819 */ /* 0x040fe20000010203 */
[C---:B------:R-:W-:Y:S02]  /*16d0*/  IMAD.SHL.U32 R20, R2.reuse, 0x8, RZ ;  /* 0x0000000802147824 */ /* 0x040fe400078e00ff */
[----:B------:R-:W-:Y:S02]  /*16e0*/  IMAD.SHL.U32 R17, R2, 0x40, RZ ;  /* 0x0000004002117824 */ /* 0x000fe400078e00ff */
[----:B------:R-:W-:Y:S01]  /*16f0*/  IMAD.IADD R13, R11, 0x1, R13 ;  /* 0x000000010b0d7824 */ /* 0x000fe200078e020d */
[----:B------:R-:W-:Y:S06]  /*1700*/  @!P1 BRA `(.L_x_22) ;  /* 0x00000030008c9947 */ /* 0x000fec0003800000 */
[----:B------:R-:W-:Y:S01]  /*1710*/  ULDC.64 UR6, c[0x0][0x5b0] ;  /* 0x00016c0000067ab9 */ /* 0x000fe20000000a00 */
[----:B------:R-:W-:Y:S01]  /*1720*/  ULDC.64 UR8, c[0x0][0x5a8] ;  /* 0x00016a0000087ab9 */ /* 0x000fe20000000a00 */
[----:B------:R-:W-:Y:S01]  /*1730*/  IMAD R21, R7, UR6, RZ ;  /* 0x0000000607157c24 */ /* 0x000fe2000f8e02ff */
[----:B------:R-:W-:Y:S01]  /*1740*/  ULDC.64 UR4, c[0x0][0x5c8] ;  /* 0x0001720000047ab9 */ /* 0x000fe20000000a00 */
[----:B------:R-:W-:-:S04]  /*1750*/  IMAD.WIDE.U32 R2, R6, UR6, R8 ;  /* 0x0000000606027c25 */ /* 0x000fc8000f8e0008 */
[----:B------:R-:W-:Y:S01]  /*1760*/  IMAD R21, R6, UR7, R21 ;  /* 0x0000000706157c24 */ /* 0x000fe2000f8e0215 */
[----:B------:R-:W-:-:S03]  /*1770*/  LEA R4, P1, R2, UR8, 0x1 ;  /* 0x0000000802047c11 */ /* 0x000fc6000f8208ff */
[----:B------:R-:W-:-:S05]  /*1780*/  IMAD.IADD R3, R3, 0x1, R21 ;  /* 0x0000000103037824 */ /* 0x000fca00078e0215 */
[----:B------:R-:W-:-:S05]  /*1790*/  LEA.HI.X R5, R2, UR9, R3, 0x1, P1 ;  /* 0x0000000902057c11 */ /* 0x000fca00088f0c03 */
[----:B------:R-:W2:Y:S01]  /*17a0*/  @P0 LDG.E.LTC128B.U16 R22, desc[UR12][R4.64] ;  /* 0x0000000c04160981 */ /* 0x000ea2000c1e1520 */
[----:B------:R-:W-:Y:S01]  /*17b0*/  ISETP.GT.AND P3, PT, R15, 0x1, PT ;  /* 0x000000010f00780c */ /* 0x000fe20003f64270 */
[----:B------:R-:W-:Y:S01]  /*17c0*/  BSSY B0, `(.L_x_23) ;  /* 0x000000c000007945 */ /* 0x000fe20003800000 */
[----:B------:R-:W-:Y:S02]  /*17d0*/  LEA R2, P2, R10, UR4, 0x1 ;  /* 0x000000040a027c11 */ /* 0x000fe4000f8408ff */
[----:B------:R-:W-:Y:S01]  /*17e0*/  ISETP.GT.AND P1, PT, R16, RZ, P3 ;  /* 0x000000ff1000720c */ /* 0x000fe20001f24270 */
[----:B--2---:R-:W-:-:S05]  /*17f0*/  HADD2.F32 R3, -RZ, R22.H0_H0 ;  /* 0x20000016ff037230 */ /* 0x004fca0000004100 */
[----:B------:R-:W-:-:S04]  /*1800*/  FMUL R3, R3, R14 ;  /* 0x0000000e03037220 */ /* 0x000fc80000400000 */
[----:B------:R-:W-:-:S05]  /*1810*/  FFMA R3, R56, R0, R3 ;  /* 0x0000000038037223 */ /* 0x000fca0000000003 */
[----:B------:R-:W-:Y:S02]  /*1820*/  F2FP.F16.F32.PACK_AB R11, RZ, R3 ;  /* 0x00000003ff0b723e */ /* 0x000fe400000000ff */
[----:B------:R-:W-:Y:S02]  /*1830*/  P2R R3, PR, RZ, 0x8 ;  /* 0x00000008ff037803 */ /* 0x000fe40000000000 */
[----:B------:R-:W-:-:S05]  /*1840*/  LEA.HI.X R3, R10, UR5, R13, 0x1, P2 ;  /* 0x000000050a037c11 */ /* 0x000fca00090f0c0d */
[----:B------:R0:W-:Y:S01]  /*1850*/  @P0 STG.E.U16 desc[UR12][R2.64], R11 ;  /* 0x0000000b02000986 */ /* 0x0001e2000c10150c */
[----:B------:R-:W-:Y:S05]  /*1860*/  @!P1 BRA `(.L_x_24) ;  /* 0x0000000000049947 */ /* 0x000fea0003800000 */
[----:B------:R1:W5:Y:S02]  /*1870*/  LDG.E.LTC128B.U16 R22, desc[UR12][R4.64+0x2] ;  /* 0x0000020c04167981 */ /* 0x000364000c1e1520 */
.L_x_24:
[----:B------:R-:W-:Y:S05]  /*1880*/  BSYNC B0 ;  /* 0x0000000000007941 */ /* 0x000fea0003800000 */
.L_x_23:
[----:B------:R-:W-:Y:S01]  /*1890*/  USHF.L.U32 UR4, UR6, 0x3, URZ ;  /* 0x0000000306047899 */ /* 0x000fe2000800063f */
[----:B-----5:R-:W-:Y:S01]  /*18a0*/  HADD2.F32 R13, -RZ, R22.H0_H0 ;  /* 0x20000016ff0d7230 */ /* 0x020fe20000004100 */
[----:B------:R-:W-:Y:S01]  /*18b0*/  USHF.L.U64.HI UR5, UR6, 0x3, UR7 ;  /* 0x0000000306057899 */ /* 0x000fe20008010207 */
[----:B------:R-:W-:-:S03]  /*18c0*/  ISETP.GT.AND P0, PT, R16, 0x8, P4 ;  /* 0x000000081000780c */ /* 0x000fc60002704270 */
[----:B------:R-:W-:Y:S02]  /*18d0*/  IMAD.U32 R10, RZ, RZ, UR4 ;  /* 0x00000004ff0a7e24 */ /* 0x000fe4000f8e00ff */
[----:B------:R-:W-:Y:S01]  /*18e0*/  FMUL R56, R13, R14 ;  /* 0x0000000e0d387220 */ /* 0x000fe20000400000 */
[----:B0-----:R-:W-:-:S03]  /*18f0*/  IMAD.U32 R11, RZ, RZ, UR5 ;  /* 0x00000005ff0b7e24 */ /* 0x001fc6000f8e00ff */
[----:B------:R-:W-:Y:S01]  /*1900*/  FFMA R56, R57, R0, R56 ;  /* 0x0000000039387223 */ /* 0x000fe20000000038 */
[----:B------:R-:W-:-:S04]  /*1910*/  IMAD.WIDE.U32 R12, R6, UR6, R10 ;  /* 0x00000006060c7c25 */ /* 0x000fc8000f8e000a */
[----:B------:R-:W-:Y:S02]  /*1920*/  F2FP.F16.F32.PACK_AB R57, RZ, R56 ;  /* 0x00000038ff39723e */ /* 0x000fe400000000ff */
[----:B------:R-:W-:-:S03]  /*1930*/  IADD3 R23, P2, R8, R12, RZ ;  /* 0x0000000c08177210 */ /* 0x000fc60007f5e0ff */
[----:B------:R0:W-:Y:S01]  /*1940*/  @P1 STG.E.U16 desc[UR12][R2.64+0x2], R57 ;  /* 0x0000023902001986 */ /* 0x0001e2000c10150c */
[----:B------:R-:W-:Y:S02]  /*1950*/  IADD3.X R56, R9, R21, R13, P2, !PT ;  /* 0x0000001509387210 */ /* 0x000fe400017fe40d */
[----:B------:R-:W-:-:S04]  /*1960*/  LEA R12, P2, R23, UR8, 0x1 ;  /* 0x00000008170c7c11 */ /* 0x000fc8000f8408ff */
[----:B------:R-:W-:-:S05]  /*1970*/  LEA.HI.X R13, R23, UR9, R56, 0x1, P2 ;  /* 0x00000009170d7c11 */ /* 0x000fca00090f0c38 */
[----:B------:R-:W2:Y:S01]  /*1980*/  @P0 LDG.E.LTC128B.U16 R22, desc[UR12][R12.64] ;  /* 0x0000000c0c160981 */ /* 0x000ea2000c1e1520 */
[C---:B------:R-:W-:Y:S01]  /*1990*/  IMAD.SHL.U32 R23, R20.reuse, 0x2, RZ ;  /* 0x0000000214177824 */ /* 0x040fe200078e00ff */
[----:B------:R-:W-:Y:S01]  /*19a0*/  SHF.L.U64.HI R19, R20, 0x1, R19 ;  /* 0x0000000114137819 */ /* 0x000fe20000010213 */
[----:B------:R-:W-:Y:S01]  /*19b0*/  BSSY B0, `(.L_x_25) ;  /* 0x000000b000007945 */ /* 0x000fe20003800000 */
[----:B------:R-:W-:Y:S02]  /*19c0*/  ISETP.GT.AND P1, PT, R16, 0x8, P3 ;  /* 0x000000081000780c */ /* 0x000fe40001f24270 */
[----:B------:R-:W-:Y:S01]  /*19d0*/  IADD3 R20, P2, R23, R2, RZ ;  /* 0x0000000217147210 */ /* 0x000fe20007f5e0ff */
[----:B--2---:R-:W-:-:S05]  /*19e0*/  HADD2.F32 R21, -RZ, R22.H0_H0 ;  /* 0x20000016ff157230 */ /* 0x004fca0000004100 */
[----:B------:R-:W-:-:S04]  /*19f0*/  FMUL R21, R21, R14 ;  /* 0x0000000e15157220 */ /* 0x000fc80000400000 */
[----:B------:R-:W-:-:S05]  /*1a00*/  FFMA R21, R58, R0, R21 ;  /* 0x000000003a157223 */ /* 0x000fca0000000015 */
[----:B------:R-:W-:Y:S01]  /*1a10*/  F2FP.F16.F32.PACK_AB R56, RZ, R21 ;  /* 0x00000015ff38723e */ /* 0x000fe200000000ff */
[----:B------:R-:W-:-:S05]  /*1a20*/  IMAD.X R21, R19, 0x1, R3, P2 ;  /* 0x0000000113157824 */ /* 0x000fca00010e0603 */
[----:B------:R0:W-:Y:S01]  /*1a30*/  @P0 STG.E.U16 desc[UR12][R20.64], R56 ;  /* 0x0000003814000986 */ /* 0x0001e2000c10150c */
[----:B------:R-:W-:Y:S05]  /*1a40*/  @!P1 BRA `(.L_x_26) ;  /* 0x0000000000049947 */ /* 0x000fea0003800000 */
[----:B------:R2:W5:Y:S02]  /*1a50*/  LDG.E.LTC128B.U16 R22, desc[UR12][R12.64+0x2] ;  /* 0x0000020c0c167981 */ /* 0x000564000c1e1520 */
.L_x_26:
[----:B------:R-:W-:Y:S05]  /*1a60*/  BSYNC B0 ;  /* 0x0000000000007941 */ /* 0x000fea0003800000 */
.L_x_25:
[----:B0----5:R-:W-:Y:S01]  /*1a70*/  HADD2.F32 R57, -RZ, R22.H0_H0 ;  /* 0x20000016ff397230 */ /* 0x021fe20000004100 */
[----:B------:R-:W-:Y:S01]  /*1a80*/  ISETP.GT.AND P3, PT, R15, 0x8, PT ;  /* 0x000000080f00780c */ /* 0x000fe20003f64270 */
[----:B------:R-:W-:Y:S03]  /*1a90*/  BSSY B0, `(.L_x_27) ;  /* 0x0000009000007945 */ /* 0x000fe60003800000 */
[----:B------:R-:W-:Y:S01]  /*1aa0*/  FMUL R56, R57, R14 ;  /* 0x0000000e39387220 */ /* 0x000fe20000400000 */
[----:B------:R-:W-:Y:S02]  /*1ab0*/  ISETP.GT.AND P0, PT, R16, RZ, P3 ;  /* 0x000000ff1000720c */ /* 0x000fe40001f04270 */
[----:B------:R-:W-:Y:S01]  /*1ac0*/  P2R R57, PR, RZ, 0x8 ;  /* 0x00000008ff397803 */ /* 0x000fe20000000000 */
[----:B------:R-:W-:-:S05]  /*1ad0*/  FFMA R56, R59, R0, R56 ;  /* 0x000000003b387223 */ /* 0x000fca0000000038 */
[----:B------:R-:W-:-:S05]  /*1ae0*/  F2FP.F16.F32.PACK_AB R56, RZ, R56 ;  /* 0x00000038ff38723e */ /* 0x000fca00000000ff */
[----:B------:R0:W-:Y:S01]  /*1af0*/  @P1 STG.E.U16 desc[UR12][R20.64+0x2], R56 ;  /* 0x0000023814001986 */ /* 0x0001e2000c10150c */
[----:B------:R-:W-:Y:S05]  /*1b00*/  @!P0 BRA `(.L_x_28) ;  /* 0x0000000000048947 */ /* 0x000fea0003800000 */
[----:B------:R3:W5:Y:S02]  /*1b10*/  LDG.E.LTC128B.U16 R22, desc[UR12][R4.64+0x10] ;  /* 0x0000100c04167981 */ /* 0x000764000c1e1520 */
.L_x_28:
[----:B------:R-:W-:Y:S05]  /*1b20*/  BSYNC B0 ;  /* 0x0000000000007941 */ /* 0x000fea0003800000 */
.L_x_27:
[----:B-----5:R-:W-:Y:S01]  /*1b30*/  HADD2.F32 R57, -RZ, R22.H0_H0 ;  /* 0x20000016ff397230 */ /* 0x020fe20000004100 */
[----:B------:R-:W-:Y:S01]  /*1b40*/  ISETP.GT.AND P2, PT, R15, 0x9, PT ;  /* 0x000000090f00780c */ /* 0x000fe20003f44270 */
[----:B------:R-:W-:Y:S03]  /*1b50*/  BSSY B0, `(.L_x_29) ;  /* 0x0000009000007945 */ /* 0x000fe60003800000 */
[----:B------:R-:W-:Y:S01]  /*1b60*/  FMUL R57, R57, R14 ;  /* 0x0000000e39397220 */ /* 0x000fe20000400000 */
[----:B------:R-:W-:Y:S02]  /*1b70*/  ISETP.GT.AND P1, PT, R16, RZ, P2 ;  /* 0x000000ff1000720c */ /* 0x000fe40001724270 */
[----:B0-----:R-:W-:Y:S01]  /*1b80*/  P2R R56, PR, RZ, 0x4 ;  /* 0x00000004ff387803 */ /* 0x001fe20000000000 */
[----:B------:R-:W-:-:S05]  /*1b90*/  FFMA R57, R60, R0, R57 ;  /* 0x000000003c397223 */ /* 0x000fca0000000039 */
[----:B------:R-:W-:-:S05]  /*1ba0*/  F2FP.F16.F32.PACK_AB R57, RZ, R57 ;  /* 0x00000039ff39723e */ /* 0x000fca00000000ff */
[----:B------:R0:W-:Y:S01]  /*1bb0*/  @P0 STG.E.U16 desc[UR12][R2.64+0x10], R57 ;  /* 0x0000103902000986 */ /* 0x0001e2000c10150c */
[----:B------:R-:W-:Y:S05]  /*1bc0*/  @!P1 BRA `(.L_x_30) ;  /* 0x0000000000049947 */ /* 0x000fea0003800000 */
[----:B------:R4:W5:Y:S02]  /*1bd0*/  LDG.E.LTC128B.U16 R22, desc[UR12][R4.64+0x12] ;  /* 0x0000120c04167981 */ /* 0x000964000c1e1520 */
.L_x_30:
[----:B------:R-:W-:Y:S05]  /*1be0*/  BSYNC B0 ;  /* 0x0000000000007941 */ /* 0x000fea0003800000 */
.L_x_29:
[----:B0----5:R-:W-:Y:S01]  /*1bf0*/  HADD2.F32 R57, -RZ, R22.H0_H0 ;  /* 0x20000016ff397230 */ /* 0x021fe20000004100 */
[----:B------:R-:W-:Y:S01]  /*1c00*/  ISETP.GT.AND P0, PT, R16, 0x8, P3 ;  /* 0x000000081000780c */ /* 0x000fe20001f04270 */
[----:B------:R-:W-:Y:S03]  /*1c10*/  BSSY B0, `(.L_x_31) ;  /* 0x0000007000007945 */ /* 0x000fe60003800000 */
[----:B------:R-:W-:-:S04]  /*1c20*/  FMUL R56, R57, R14 ;  /* 0x0000000e39387220 */ /* 0x000fc80000400000 */
[----:B------:R-:W-:-:S05]  /*1c30*/  FFMA R56, R61, R0, R56 ;  /* 0x000000003d387223 */ /* 0x000fca0000000038 */
[----:B------:R-:W-:-:S05]  /*1c40*/  F2FP.F16.F32.PACK_AB R56, RZ, R56 ;  /* 0x00000038ff38723e */ /* 0x000fca00000000ff */
[----:B------:R0:W-:Y:S01]  /*1c50*/  @P1 STG.E.U16 desc[UR12][R2.64+0x12], R56 ;  /* 0x0000123802001986 */ /* 0x0001e2000c10150c */
[----:B------:R-:W-:Y:S05]  /*1c60*/  @!P0 BRA `(.L_x_32) ;  /* 0x0000000000048947 */ /* 0x000fea0003800000 */
[----:B------:R0:W5:Y:S02]  /*1c70*/  LDG.E.LTC128B.U16 R22, desc[UR12][R12.64+0x10] ;  /* 0x0000100c0c167981 */ /* 0x000164000c1e1520 */
.L_x_32:
[----:B------:R-:W-:Y:S05]  /*1c80*/  BSYNC B0 ;  /* 0x0000000000007941 */ /* 0x000fea0003800000 */
.L_x_31:
[----:B-----5:R-:W-:Y:S01]  /*1c90*/  HADD2.F32 R57, -RZ, R22.H0_H0 ;  /* 0x20000016ff397230 */ /* 0x020fe20000004100 */
        /* <DEDUP_REMOVED lines=8> */
.L_x_34:
[----:B------:R-:W-:Y:S05]  /*1d20*/  BSYNC B0 ;  /* 0x0000000000007941 */ /* 0x000fea0003800000 */
.L_x_33:
[----:B-----5:R-:W-:Y:S01]  /*1d30*/  HADD2.F32 R59, -RZ, R22.H0_H0 ;  /* 0x20000016ff3b7230 */ /* 0x020fe20000004100 */
[----:B------:R-:W-:Y:S01]  /*1d40*/  ISETP.GT.AND P3, PT, R15, 0x10, PT ;  /* 0x000000100f00780c */ /* 0x000fe20003f64270 */
[C---:B0-----:R-:W-:Y:S01]  /*1d50*/  IMAD.SHL.U32 R57, R17.reuse, 0x2, RZ ;  /* 0x0000000211397824 */ /* 0x041fe200078e00ff */
[----:B------:R-:W-:Y:S01]  /*1d60*/  SHF.L.U64.HI R17, R17, 0x1, R18 ;  /* 0x0000000111117819 */ /* 0x000fe20000010212 */
[----:B------:R-:W-:Y:S01]  /*1d70*/  BSSY B0, `(.L_x_35) ;  /* 0x000000b000007945 */ /* 0x000fe20003800000 */
[----:B------:R-:W-:Y:S02]  /*1d80*/  FMUL R56, R59, R14 ;  /* 0x0000000e3b387220 */ /* 0x000fe40000400000 */
[----:B------:R-:W-:Y:S02]  /*1d90*/  IADD3 R18, P0, P2, R57, R2, R23 ;  /* 0x0000000239127210 */ /* 0x000fe40007a1e017 */
[----:B------:R-:W-:Y:S01]  /*1da0*/  FFMA R56, R63, R0, R56 ;  /* 0x000000003f387223 */ /* 0x000fe20000000038 */
[----:B------:R-:W-:-:S02]  /*1db0*/  P2R R23, PR, RZ, 0x8 ;  /* 0x00000008ff177803 */ /* 0x000fc40000000000 */
[----:B------:R-:W-:Y:S02]  /*1dc0*/  IADD3.X R19, R17, R3, R19, P0, P2 ;  /* 0x0000000311137210 */ /* 0x000fe400007e4413 */
[----:B------:R-:W-:Y:S02]  /*1dd0*/  F2FP.F16.F32.PACK_AB R56, RZ, R56 ;  /* 0x00000038ff38723e */ /* 0x000fe400000000ff */
[----:B------:R-:W-:-:S03]  /*1de0*/  ISETP.GT.AND P0, PT, R16, RZ, P3 ;  /* 0x000000ff1000720c */ /* 0x000fc60001f04270 */
[----:B------:R0:W-:Y:S10]  /*1df0*/  @P1 STG.E.U16 desc[UR12][R20.64+0x12], R56 ;  /* 0x0000123814001986 */ /* 0x0001f4000c10150c */
[----:B------:R-:W-:Y:S05]  /*1e00*/  @!P0 BRA `(.L_x_36) ;  /* 0x0000000000048947 */ /* 0x000fea0003800000 */
[----:B------:R0:W5:Y:S02]  /*1e10*/  LDG.E.LTC128B.U16 R22, desc[UR12][R4.64+0x20] ;  /* 0x0000200c04167981 */ /* 0x000164000c1e1520 */
.L_x_36:
[----:B------:R-:W-:Y:S05]  /*1e20*/  BSYNC B0 ;  /* 0x0000000000007941 */ /* 0x000fea0003800000 */
.L_x_35:
[----:B-----5:R-:W-:Y:S01]  /*1e30*/  HADD2.F32 R23, -RZ, R22.H0_H0 ;  /* 0x20000016ff177230 */ /* 0x020fe20000004100 */
[----:B------:R-:W-:Y:S01]  /*1e40*/  ISETP.GT.AND P1, PT, R15, 0x11, PT ;  /* 0x000000110f00780c */ /* 0x000fe20003f24270 */
[----:B------:R-:W-:Y:S03]  /*1e50*/  BSSY B0, `(.L_x_37) ;  /* 0x0000009000007945 */ /* 0x000fe60003800000 */
[----:B------:R-:W-:-:S04]  /*1e60*/  FMUL R23, R23, R14 ;  /* 0x0000000e17177220 */ /* 0x000fc80000400000 */
[----:B------:R-:W-:-:S05]  /*1e70*/  FFMA R23, R64, R0, R23 ;  /* 0x0000000040177223 */ /* 0x000fca0000000017 */
[----:B------:R-:W-:-:S05]  /*1e80*/  F2FP.F16.F32.PACK_AB R23, RZ, R23 ;  /* 0x00000017ff17723e */ /* 0x000fca00000000ff */
[----:B------:R1:W-:Y:S01]  /*1e90*/  @P0 STG.E.U16 desc[UR12][R2.64+0x20], R23 ;  /* 0x0000201702000986 */ /* 0x0003e2000c10150c */
[----:B------:R-:W-:Y:S02]  /*1ea0*/  ISETP.GT.AND P0, PT, R16, RZ, P1 ;  /* 0x000000ff1000720c */ /* 0x000fe40000f04270 */
[----:B-1----:R-:W-:-:S11]  /*1eb0*/  P2R R23, PR, RZ, 0x2 ;  /* 0x00000002ff177803 */ /* 0x002fd60000000000 */
[----:B------:R-:W-:Y:S05]  /*1ec0*/  @!P0 BRA `(.L_x_38) ;  /* 0x0000000000048947 */ /* 0x000fea0003800000 */
[----:B------:R1:W5:Y:S02]  /*1ed0*/  LDG.E.LTC128B.U16 R22, desc[UR12][R4.64+0x22] ;  /* 0x0000220c04167981 */ /* 0x000364000c1e1520 */
.L_x_38:
[----:B------:R-:W-:Y:S05]  /*1ee0*/  BSYNC B0 ;  /* 0x0000000000007941 */ /* 0x000fea0003800000 */
.L_x_37:
[----:B-----5:R-:W-:Y:S01]  /*1ef0*/  HADD2.F32 R23, -RZ, R22.H0_H0 ;  /* 0x20000016ff177230 */ /* 0x020fe20000004100 */
[----:B------:R-:W-:Y:S04]  /*1f00*/  BSSY B0, `(.L_x_39) ;  /* 0x0000008000007945 */ /* 0x000fe80003800000 */
[----:B0-----:R-:W-:-:S04]  /*1f10*/  FMUL R56, R23, R14 ;  /* 0x0000000e17387220 */ /* 0x001fc80000400000 */
[----:B------:R-:W-:-:S05]  /*1f20*/  FFMA R56, R65, R0, R56 ;  /* 0x0000000041387223 */ /* 0x000fca0000000038 */
[----:B------:R-:W-:-:S05]  /*1f30*/  F2FP.F16.F32.PACK_AB R56, RZ, R56 ;  /* 0x00000038ff38723e */ /* 0x000fca00000000ff */
[----:B------:R0:W-:Y:S01]  /*1f40*/  @P0 STG.E.U16 desc[UR12][R2.64+0x22], R56 ;  /* 0x0000223802000986 */ /* 0x0001e2000c10150c */
[----:B------:R-:W-:-:S13]  /*1f50*/  ISETP.GT.AND P0, PT, R16, 0x8, P3 ;  /* 0x000000081000780c */ /* 0x000fda0001f04270 */
[----:B0-----:R-:W-:Y:S05]  /*1f60*/  @!P0 BRA `(.L_x_40) ;  /* 0x0000000000048947 */ /* 0x001fea0003800000 */
[----:B------:R0:W5:Y:S02]  /*1f70*/  LDG.E.LTC128B.U16 R22, desc[UR12][R12.64+0x20] ;  /* 0x0000200c0c167981 */ /* 0x000164000c1e1520 */
.L_x_40:
[----:B------:R-:W-:Y:S05]  /*1f80*/  BSYNC B0 ;  /* 0x0000000000007941 */ /* 0x000fea0003800000 */
.L_x_39:
[----:B-----5:R-:W-:Y:S01]  /*1f90*/  HADD2.F32 R23, -RZ, R22.H0_H0 ;  /* 0x20000016ff177230 */ /* 0x020fe20000004100 */
[----:B------:R-:W-:Y:S01]  /*1fa0*/  BSSY B0, `(.L_x_41) ;  /* 0x000000c000007945 */ /* 0x000fe20003800000 */
[----:B------:R-:W-:-:S03]  /*1fb0*/  PRMT R56, R22, 0x7610, R56 ;  /* 0x0000761016387816 */ /* 0x000fc60000000038 */
[----:B------:R-:W-:-:S04]  /*1fc0*/  FMUL R23, R23, R14 ;  /* 0x0000000e17177220 */ /* 0x000fc80000400000 */
[----:B------:R-:W-:-:S05]  /*1fd0*/  FFMA R23, R66, R0, R23 ;  /* 0x0000000042177223 */ /* 0x000fca0000000017 */
[----:B------:R-:W-:-:S04]  /*1fe0*/  F2FP.F16.F32.PACK_AB R23, RZ, R23 ;  /* 0x00000017ff17723e */ /* 0x000fc800000000ff */
[----:B------:R-:W-:-:S05]  /*1ff0*/  PRMT R58, R23, 0x7610, R58 ;  /* 0x00007610173a7816 */ /* 0x000fca000000003a */
[----:B------:R0:W-:Y:S01]  /*2000*/  @P0 STG.E.U16 desc[UR12][R20.64+0x20], R58 ;  /* 0x0000203a14000986 */ /* 0x0001e2000c10150c */
[----:B------:R-:W-:-:S05]  /*2010*/  IADD3 R59, P0, R6, 0x40, RZ ;  /* 0x00000040063b7810 */ /* 0x000fca0007f1e0ff */
[----:B------:R-:W-:Y:S01]  /*2020*/  IMAD.X R23, RZ, RZ, R7, P0 ;  /* 0x000000ffff177224 */ /* 0x000fe200000e0607 */
[----:B------:R-:W-:-:S13]  /*2030*/  ISETP.GT.AND P0, PT, R16, 0x8, P1 ;  /* 0x000000081000780c */ /* 0x000fda0000f04270 */
[----:B0-----:R-:W-:Y:S05]  /*2040*/  @!P0 BRA `(.L_x_42) ;  /* 0x0000000000048947 */ /* 0x001fea0003800000 */
[----:B------:R0:W5:Y:S02]  /*2050*/  LDG.E.LTC128B.U16 R56, desc[UR12][R12.64+0x22] ;  /* 0x0000220c0c387981 */ /* 0x000164000c1e1520 */
.L_x_42:
[----:B------:R-:W-:Y:S05]  /*2060*/  BSYNC B0 ;  /* 0x0000000000007941 */ /* 0x000fea0003800000 */
.L_x_41:
[----:B-----5:R-:W-:Y:S01]  /*2070*/  HADD2.F32 R7, -RZ, R56.H0_H0 ;  /* 0x20000038ff077230 */ /* 0x020fe20000004100 */
[----:B------:R-:W-:Y:S01]  /*2080*/  ISETP.GT.AND P2, PT, R15, 0x18, PT ;  /* 0x000000180f00780c */ /* 0x000fe20003f44270 */
[----:B------:R-:W-:Y:S01]  /*2090*/  IMAD.WIDE.U32 R10, R59, UR6, R10 ;  /* 0x000000063b0a7c25 */ /* 0x000fe2000f8e000a */
[----:B------:R-:W-:Y:S03]  /*20a0*/  BSSY B0, `(.L_x_43) ;  /* 0x0000014000007945 */ /* 0x000fe60003800000 */
[----:B------:R-:W-:-:S04]  /*20b0*/  FMUL R6, R7, R14 ;  /* 0x0000000e07067220 */ /* 0x000fc80000400000 */
[----:B------:R-:W-:-:S05]  /*20c0*/  FFMA R6, R67, R0, R6 ;  /* 0x0000000043067223 */ /* 0x000fca0000000006 */
[----:B------:R-:W-:Y:S01]  /*20d0*/  F2FP.F16.F32.PACK_AB R7, RZ, R6 ;  /* 0x00000006ff07723e */ /* 0x000fe200000000ff */
[----:B------:R-:W-:Y:S02]  /*20e0*/  IMAD R6, R23, UR6, RZ ;  /* 0x0000000617067c24 */ /* 0x000fe4000f8e02ff */
[----:B------:R-:W-:Y:S01]  /*20f0*/  IMAD.WIDE.U32 R22, R59, UR6, R8 ;  /* 0x000000063b167c25 */ /* 0x000fe2000f8e0008 */
[----:B------:R-:W-:-:S03]  /*2100*/  PRMT R58, R7, 0x7610, R58 ;  /* 0x00007610073a7816 */ /* 0x000fc6000000003a */
[----:B------:R-:W-:Y:S02]  /*2110*/  IMAD R61, R59, UR7, R6 ;  /* 0x000000073b3d7c24 */ /* 0x000fe4000f8e0206 */
[----:B------:R0:W-:Y:S01]  /*2120*/  @P0 STG.E.U16 desc[UR12][R20.64+0x22], R58 ;  /* 0x0000223a14000986 */ /* 0x0001e2000c10150c */
[----:B------:R-:W-:Y:S01]  /*2130*/  LEA R6, P0, R22, UR8, 0x1 ;  /* 0x0000000816067c11 */ /* 0x000fe2000f8008ff */
[----:B------:R-:W-:-:S05]  /*2140*/  IMAD.IADD R7, R23, 0x1, R61 ;  /* 0x0000000117077824 */ /* 0x000fca00078e023d */
[----:B------:R-:W-:Y:S02]  /*2150*/  LEA.HI.X R7, R22, UR9, R7, 0x1, P0 ;  /* 0x0000000916077c11 */ /* 0x000fe400080f0c07 */
[----:B------:R-:W-:-:S04]  /*2160*/  IADD3 R10, P0, R8, R10, RZ ;  /* 0x0000000a080a7210 */ /* 0x000fc80007f1e0ff */
[----:B------:R-:W-:Y:S02]  /*2170*/  IADD3.X R9, R9, R61, R11, P0, !PT ;  /* 0x0000003d09097210 */ /* 0x000fe400007fe40b */
[----:B------:R-:W-:-:S04]  /*2180*/  LEA R8, P0, R10, UR8, 0x1 ;  /* 0x000000080a087c11 */ /* 0x000fc8000f8008ff */
[----:B------:R-:W-:Y:S02]  /*2190*/  LEA.HI.X R9, R10, UR9, R9, 0x1, P0 ;  /* 0x000000090a097c11 */ /* 0x000fe400080f0c09 */
[----:B------:R-:W-:Y:S02]  /*21a0*/  ISETP.GT.AND P0, PT, R16, RZ, P2 ;  /* 0x000000ff1000720c */ /* 0x000fe40001704270 */
[----:B------:R-:W-:-:S11]  /*21b0*/  P2R R10, PR, RZ, 0x4 ;  /* 0x00000004ff0a7803 */ /* 0x000fd60000000000 */
[----:B0-----:R-:W-:Y:S05]  /*21c0*/  @!P0 BRA `(.L_x_44) ;  /* 0x0000000000048947 */ /* 0x001fea0003800000 */
[----:B------:R0:W5:Y:S02]  /*21d0*/  LDG.E.LTC128B.U16 R56, desc[UR12][R4.64+0x30] ;  /* 0x0000300c04387981 */ /* 0x000164000c1e1520 */
.L_x_44:
[----:B------:R-:W-:Y:S05]  /*21e0*/  BSYNC B0 ;  /* 0x0000000000007941 */ /* 0x000fea0003800000 */
.L_x_43:
[----:B-----5:R-:W-:Y:S01]  /*21f0*/  HADD2.F32 R11, -RZ, R56.H0_H0 ;  /* 0x20000038ff0b7230 */ /* 0x020fe20000004100 */
[----:B------:R-:W-:Y:S01]  /*2200*/  ISETP.GT.AND P1, PT, R15, 0x19, PT ;  /* 0x000000190f00780c */ /* 0x000fe20003f24270 */
[----:B------:R-:W-:Y:S03]  /*2210*/  BSSY B0, `(.L_x_45) ;  /* 0x0000009000007945 */ /* 0x000fe60003800000 */
[----:B------:R-:W-:Y:S01]  /*2220*/  FMUL R11, R11, R14 ;  /* 0x0000000e0b0b7220 */ /* 0x000fe20000400000 */
[----:B------:R-:W-:-:S03]  /*2230*/  P2R R10, PR, RZ, 0x2 ;  /* 0x00000002ff0a7803 */ /* 0x000fc60000000000 */
[----:B------:R-:W-:-:S05]  /*2240*/  FFMA R11, R68, R0, R11 ;  /* 0x00000000440b7223 */ /* 0x000fca000000000b */
[----:B------:R-:W-:-:S05]  /*2250*/  F2FP.F16.F32.PACK_AB R11, RZ, R11 ;  /* 0x0000000bff0b723e */ /* 0x000fca00000000ff */
[----:B------:R0:W-:Y:S01]  /*2260*/  @P0 STG.E.U16 desc[UR12][R2.64+0x30], R11 ;  /* 0x0000300b02000986 */ /* 0x0001e2000c10150c */
[----:B------:R-:W-:-:S13]  /*2270*/  ISETP.GT.AND P0, PT, R16, RZ, P1 ;  /* 0x000000ff1000720c */ /* 0x000fda0000f04270 */
[----:B0-----:R-:W-:Y:S05]  /*2280*/  @!P0 BRA `(.L_x_46) ;  /* 0x0000000000048947 */ /* 0x001fea0003800000 */
[----:B------:R0:W5:Y:S02]  /*2290*/  LDG.E.LTC128B.U16 R56, desc[UR12][R4.64+0x32] ;  /* 0x0000320c04387981 */ /* 0x000164000c1e1520 */
.L_x_46:
[----:B------:R-:W-:Y:S05]  /*22a0*/  BSYNC B0 ;  /* 0x0000000000007941 */ /* 0x000fea0003800000 */
.L_x_45:
[----:B-----5:R-:W-:Y:S01]  /*22b0*/  HADD2.F32 R11, -RZ, R56.H0_H0 ;  /* 0x20000038ff0b7230 */ /* 0x020fe20000004100 */
[----:B------:R-:W-:Y:S04]  /*22c0*/  BSSY B0, `(.L_x_47) ;  /* 0x0000008000007945 */ /* 0x000fe80003800000 */
[----:B------:R-:W-:-:S04]  /*22d0*/  FMUL R10, R11, R14 ;  /* 0x0000000e0b0a7220 */ /* 0x000fc80000400000 */
[----:B------:R-:W-:-:S05]  /*22e0*/  FFMA R10, R69, R0, R10 ;  /* 0x00000000450a7223 */ /* 0x000fca000000000a */
[----:B------:R-:W-:-:S05]  /*22f0*/  F2FP.F16.F32.PACK_AB R10, RZ, R10 ;  /* 0x0000000aff0a723e */ /* 0x000fca00000000ff */
[----:B------:R0:W-:Y:S01]  /*2300*/  @P0 STG.E.U16 desc[UR12][R2.64+0x32], R10 ;  /* 0x0000320a02000986 */ /* 0x0001e2000c10150c */
[----:B------:R-:W-:-:S13]  /*2310*/  ISETP.GT.AND P0, PT, R16, 0x8, P2 ;  /* 0x000000081000780c */ /* 0x000fda0001704270 */
[----:B0-----:R-:W-:Y:S05]  /*2320*/  @!P0 BRA `(.L_x_48) ;  /* 0x0000000000048947 */ /* 0x001fea0003800000 */
[----:B------:R0:W5:Y:S02]  /*2330*/  LDG.E.LTC128B.U16 R56, desc[UR12][R12.64+0x30] ;  /* 0x0000300c0c387981 */ /* 0x000164000c1e1520 */
.L_x_48:
[----:B------:R-:W-:Y:S05]  /*2340*/  BSYNC B0 ;  /* 0x0000000000007941 */ /* 0x000fea0003800000 */
.L_x_47:
        /* <DEDUP_REMOVED lines=9> */
.L_x_50:
[----:B------:R-:W-:Y:S05]  /*23e0*/  BSYNC B0 ;  /* 0x0000000000007941 */ /* 0x000fea0003800000 */
.L_x_49:
        /* <DEDUP_REMOVED lines=11> */
.L_x_52:
[----:B------:R-:W-:Y:S05]  /*24a0*/  BSYNC B0 ;  /* 0x0000000000007941 */ /* 0x000fea0003800000 */
.L_x_51:
        /* <DEDUP_REMOVED lines=11> */
.L_x_54:
[----:B------:R-:W-:Y:S05]  /*2560*/  BSYNC B0 ;  /* 0x0000000000007941 */ /* 0x000fea0003800000 */
.L_x_53:
        /* <DEDUP_REMOVED lines=9> */
.L_x_56:
[----:B------:R-:W-:Y:S05]  /*2600*/  BSYNC B0 ;  /* 0x0000000000007941 */ /* 0x000fea0003800000 */
.L_x_55:
        /* <DEDUP_REMOVED lines=9> */
.L_x_58:
[----:B------:R-:W-:Y:S05]  /*26a0*/  BSYNC B0 ;  /* 0x0000000000007941 */ /* 0x000fea0003800000 */
.L_x_57:
        /* <DEDUP_REMOVED lines=11> */
.L_x_60:
[----:B------:R-:W-:Y:S05]  /*2760*/  BSYNC B0 ;  /* 0x0000000000007941 */ /* 0x000fea0003800000 */
.L_x_59:
[----:B-----5:R-:W-:Y:S01]  /*2770*/  HADD2.F32 R11, -RZ, R56.H0_H0 ;  /* 0x20000038ff0b7230 */ /* 0x020fe20000004100 */
[----:B------:R-:W-:Y:S01]  /*2780*/  ISETP.GT.AND P4, PT, R15, 0x29, PT ;  /* 0x000000290f00780c */ /* 0x000fe20003f84270 */
[----:B------:R-:W-:Y:S03]  /*2790*/  BSSY B0, `(.L_x_61) ;  /* 0x0000008000007945 */ /* 0x000fe60003800000 */
[----:B------:R-:W-:-:S04]  /*27a0*/  FMUL R11, R11, R14 ;  /* 0x0000000e0b0b7220 */ /* 0x000fc80000400000 */
[----:B------:R-:W-:-:S05]  /*27b0*/  FFMA R11, R76, R0, R11 ;  /* 0x000000004c0b7223 */ /* 0x000fca000000000b */
[----:B------:R-:W-:-:S05]  /*27c0*/  F2FP.F16.F32.PACK_AB R11, RZ, R11 ;  /* 0x0000000bff0b723e */ /* 0x000fca00000000ff */
[----:B------:R0:W-:Y:S01]  /*27d0*/  @P0 STG.E.U16 desc[UR12][R2.64+0x50], R11 ;  /* 0x0000500b02000986 */ /* 0x0001e2000c10150c */
[----:B------:R-:W-:-:S13]  /*27e0*/  ISETP.GT.AND P0, PT, R16, RZ, P4 ;  /* 0x000000ff1000720c */ /* 0x000fda0002704270 */
[----:B0-----:R-:W-:Y:S05]  /*27f0*/  @!P0 BRA `(.L_x_62) ;  /* 0x0000000000048947 */ /* 0x001fea0003800000 */
[----:B------:R0:W5:Y:S02]  /*2800*/  LDG.E.LTC128B.U16 R56, desc[UR12][R4.64+0x52] ;  /* 0x0000520c04387981 */ /* 0x000164000c1e1520 */
.L_x_62:
[----:B------:R-:W-:Y:S05]  /*2810*/  BSYNC B0 ;  /* 0x0000000000007941 */ /* 0x000fea0003800000 */
.L_x_61:
        /* <DEDUP_REMOVED lines=9> */
.L_x_64:
[----:B------:R-:W-:Y:S05]  /*28b0*/  BSYNC B0 ;  /* 0x0000000000007941 */ /* 0x000fea0003800000 */
.L_x_63:
        /* <DEDUP_REMOVED lines=9> */
.L_x_66:
[----:B------:R-:W-:Y:S05]  /*2950*/  BSYNC B0 ;  /* 0x0000000000007941 */ /* 0x000fea0003800000 */
.L_x_65:
        /* <DEDUP_REMOVED lines=10> */
.L_x_68:
[----:B------:R-:W-:Y:S05]  /*2a00*/  BSYNC B0 ;  /* 0x0000000000007941 */ /* 0x000fea0003800000 */
.L_x_67:
        /* <DEDUP_REMOVED lines=10> */
.L_x_70:
[----:B------:R-:W-:Y:S05]  /*2ab0*/  BSYNC B0 ;  /* 0x0000000000007941 */ /* 0x000fea0003800000 */
.L_x_69:
        /* <DEDUP_REMOVED lines=9> */
.L_x_72:
[----:B------:R-:W-:Y:S05]  /*2b50*/  BSYNC B0 ;  /* 0x0000000000007941 */ /* 0x000fea0003800000 */
.L_x_71:
        /* <DEDUP_REMOVED lines=9> */
.L_x_74:
[----:B------:R-:W-:Y:S05]  /*2bf0*/  BSYNC B0 ;  /* 0x0000000000007941 */ /* 0x000fea0003800000 */
.L_x_73:
        /* <DEDUP_REMOVED lines=10> */
.L_x_76:
[----:B------:R-:W-:Y:S05]  /*2ca0*/  BSYNC B0 ;  /* 0x0000000000007941 */ /* 0x000fea0003800000 */
.L_x_75:
[----:B-----5:R-:W-:Y:S01]  /*2cb0*/  HADD2.F32 R11, -RZ, R56.H0_H0 ;  /* 0x20000038ff0b7230 */ /* 0x020fe20000004100 */
[----:B------:R-:W-:Y:S04]  /*2cc0*/  BSSY B0, `(.L_x_77) ;  /* 0x000000d000007945 */ /* 0x000fe80003800000 */
[----:B------:R-:W-:-:S04]  /*2cd0*/  FMUL R11, R11, R14 ;  /* 0x0000000e0b0b7220 */ /* 0x000fc80000400000 */
[----:B------:R-:W-:-:S05]  /*2ce0*/  FFMA R11, R84, R0, R11 ;  /* 0x00000000540b7223 */ /* 0x000fca000000000b */
[----:B------:R-:W-:-:S05]  /*2cf0*/  F2FP.F16.F32.PACK_AB R11, RZ, R11 ;  /* 0x0000000bff0b723e */ /* 0x000fca00000000ff */
[----:B------:R1:W-:Y:S01]  /*2d00*/  @P0 STG.E.U16 desc[UR12][R2.64+0x70], R11 ;  /* 0x0000700b02000986 */ /* 0x0003e2000c10150c */
[----:B------:R-:W-:-:S05]  /*2d10*/  IADD3 R22, P0, R57, R20, RZ ;  /* 0x0000001439167210 */ /* 0x000fca0007f1e0ff */
[----:B------:R-:W-:Y:S01]  /*2d20*/  IMAD.X R23, R17, 0x1, R21, P0 ;  /* 0x0000000111177824 */ /* 0x000fe200000e0615 */
[----:B------:R-:W-:-:S05]  /*2d30*/  IADD3 R10, P0, R57, R2, RZ ;  /* 0x00000002390a7210 */ /* 0x000fca0007f1e0ff */
[----:B-1----:R-:W-:Y:S01]  /*2d40*/  IMAD.X R11, R17, 0x1, R3, P0 ;  /* 0x00000001110b7824 */ /* 0x002fe200000e0603 */
[----:B------:R-:W-:-:S04]  /*2d50*/  ISETP.GT.AND P0, PT, R15, 0x39, PT ;  /* 0x000000390f00780c */ /* 0x000fc80003f04270 */
[----:B------:R-:W-:-:S13]  /*2d60*/  ISETP.GT.AND P5, PT, R16, RZ, P0 ;  /* 0x000000ff1000720c */ /* 0x000fda00007a4270 */
[----:B------:R-:W-:Y:S05]  /*2d70*/  @!P5 BRA `(.L_x_78) ;  /* 0x000000000004d947 */ /* 0x000fea0003800000 */
[----:B------:R1:W5:Y:S02]  /*2d80*/  LDG.E.LTC128B.U16 R56, desc[UR12][R4.64+0x72] ;  /* 0x0000720c04387981 */ /* 0x000364000c1e1520 */
.L_x_78:
[----:B------:R-:W-:Y:S05]  /*2d90*/  BSYNC B0 ;  /* 0x0000000000007941 */ /* 0x000fea0003800000 */
.L_x_77:
[----:B01-345:R-:W-:Y:S01]  /*2da0*/  HADD2.F32 R5, -RZ, R56.H0_H0 ;  /* 0x20000038ff057230 */ /* 0x03bfe20000004100 */
        /* <DEDUP_REMOVED lines=8> */
.L_x_80:
[----:B------:R-:W-:Y:S05]  /*2e30*/  BSYNC B0 ;  /* 0x0000000000007941 */ /* 0x000fea0003800000 */
.L_x_79:
[----:B-----5:R-:W-:Y:S01]  /*2e40*/  HADD2.F32 R3, -RZ, R56.H0_H0 ;  /* 0x20000038ff037230 */ /* 0x020fe20000004100 */
[----:B------:R-:W-:Y:S04]  /*2e50*/  BSSY B0, `(.L_x_81) ;  /* 0x0000008000007945 */ /* 0x000fe80003800000 */
[----:B------:R-:W-:-:S04]  /*2e60*/  FMUL R3, R3, R14 ;  /* 0x0000000e03037220 */ /* 0x000fc80000400000 */
[----:B------:R-:W-:-:S05]  /*2e70*/  FFMA R3, R86, R0, R3 ;  /* 0x0000000056037223 */ /* 0x000fca0000000003 */
[----:B------:R-:W-:-:S05]  /*2e80*/  F2FP.F16.F32.PACK_AB R3, RZ, R3 ;  /* 0x00000003ff03723e */ /* 0x000fca00000000ff */
[----:B------:R1:W-:Y:S01]  /*2e90*/  @P5 STG.E.U16 desc[UR12][R20.64+0x70], R3 ;  /* 0x0000700314005986 */ /* 0x0003e2000c10150c */
[----:B------:R-:W-:-:S13]  /*2ea0*/  ISETP.GT.AND P5, PT, R16, 0x8, P0 ;  /* 0x000000081000780c */ /* 0x000fda00007a4270 */
[----:B-1----:R-:W-:Y:S05]  /*2eb0*/  @!P5 BRA `(.L_x_82) ;  /* 0x000000000004d947 */ /* 0x002fea0003800000 */
[----:B------:R1:W5:Y:S02]  /*2ec0*/  LDG.E.LTC128B.U16 R56, desc[UR12][R12.64+0x72] ;  /* 0x0000720c0c387981 */ /* 0x000364000c1e1520 */
.L_x_82:
[----:B------:R-:W-:Y:S05]  /*2ed0*/  BSYNC B0 ;  /* 0x0000000000007941 */ /* 0x000fea0003800000 */
.L_x_81:
[----:B-----5:R-:W-:-:S05]  /*2ee0*/  HADD2.F32 R3, -RZ, R56.H0_H0 ;  /* 0x20000038ff037230 */ /* 0x020fca0000004100 */
[----:B------:R-:W-:-:S04]  /*2ef0*/  FMUL R2, R3, R14 ;  /* 0x0000000e03027220 */ /* 0x000fc80000400000 */
[----:B------:R-:W-:-:S05]  /*2f00*/  FFMA R2, R87, R0, R2 ;  /* 0x0000000057027223 */ /* 0x000fca0000000002 */
[----:B------:R-:W-:-:S05]  /*2f10*/  F2FP.F16.F32.PACK_AB R2, RZ, R2 ;  /* 0x00000002ff02723e */ /* 0x000fca00000000ff */
[----:B------:R3:W-:Y:S01]  /*2f20*/  @P5 STG.E.U16 desc[UR12][R20.64+0x72], R2 ;  /* 0x0000720214005986 */ /* 0x0007e2000c10150c */
[----:B------:R-:W-:-:S04]  /*2f30*/  ISETP.GT.AND P5, PT, R15, RZ, PT ;  /* 0x000000ff0f00720c */ /* 0x000fc80003fa4270 */
[----:B------:R-:W-:-:S13]  /*2f40*/  ISETP.GT.AND P5, PT, R16, 0x40, P5 ;  /* 0x000000401000780c */ /* 0x000fda0002fa4270 */
[----:B------:R-:W4:Y:S01]  /*2f50*/  @P5 LDG.E.LTC128B.U16 R56, desc[UR12][R6.64] ;  /* 0x0000000c06385981 */ /* 0x000f22000c1e1520 */
[----:B------:R-:W-:Y:S01]  /*2f60*/  BSSY B0, `(.L_x_83) ;  /* 0x000000a000007945 */ /* 0x000fe20003800000 */
[----:B----4-:R-:W-:-:S05]  /*2f70*/  HADD2.F32 R3, -RZ, R56.H0_H0 ;  /* 0x20000038ff037230 */ /* 0x010fca0000004100 */
[----:B------:R-:W-:-:S04]  /*2f80*/  FMUL R3, R3, R14 ;  /* 0x0000000e03037220 */ /* 0x000fc80000400000 */
[----:B------:R-:W-:-:S05]  /*2f90*/  FFMA R3, R24, R0, R3 ;  /* 0x0000000018037223 */ /* 0x000fca0000000003 */
[----:B------:R-:W-:-:S05]  /*2fa0*/  F2FP.F16.F32.PACK_AB R3, RZ, R3 ;  /* 0x00000003ff03723e */ /* 0x000fca00000000ff */
[----:B------:R3:W-:Y:S01]  /*2fb0*/  @P5 STG.E.U16 desc[UR12][R10.64], R3 ;  /* 0x000000030a005986 */ /* 0x0007e2000c10150c */
[----:B------:R-:W-:-:S04]  /*2fc0*/  ISETP.GT.AND P5, PT, R15, 0x1, PT ;  /* 0x000000010f00780c */ /* 0x000fc80003fa4270 */
[----:B------:R-:W-:-:S13]  /*2fd0*/  ISETP.GT.AND P5, PT, R16, 0x40, P5 ;  /* 0x000000401000780c */ /* 0x000fda0002fa4270 */
[----:B---3--:R-:W-:Y:S05]  /*2fe0*/  @!P5 BRA `(.L_x_84) ;  /* 0x000000000004d947 */ /* 0x008fea0003800000 */
[----:B------:R3:W5:Y:S02]  /*2ff0*/  LDG.E.LTC128B.U16 R56, desc[UR12][R6.64+0x2] ;  /* 0x0000020c06387981 */ /* 0x000764000c1e1520 */
.L_x_84:
[----:B------:R-:W-:Y:S05]  /*3000*/  BSYNC B0 ;  /* 0x0000000000007941 */ /* 0x000fea0003800000 */
.L_x_83:
[----:B-----5:R-:W-:Y:S01]  /*3010*/  HADD2.F32 R3, -RZ, R56.H0_H0 ;  /* 0x20000038ff037230 */ /* 0x020fe20000004100 */
[----:B------:R-:W-:Y:S04]  /*3020*/  BSSY B0, `(.L_x_85) ;  /* 0x000000c000007945 */ /* 0x000fe80003800000 */
[----:B------:R-:W-:Y:S01]  /*3030*/  FMUL R2, R3, R14 ;  /* 0x0000000e03027220 */ /* 0x000fe20000400000 */
[----:B------:R-:W-:-:S03]  /*3040*/  @P5 IMAD.MOV.U32 R3, RZ, RZ, R11 ;  /* 0x000000ffff035224 */ /* 0x000fc600078e000b */
[----:B------:R-:W-:-:S05]  /*3050*/  FFMA R2, R25, R0, R2 ;  /* 0x0000000019027223 */ /* 0x000fca0000000002 */
[----:B------:R-:W-:-:S04]  /*3060*/  F2FP.F16.F32.PACK_AB R2, RZ, R2 ;  /* 0x00000002ff02723e */ /* 0x000fc800000000ff */
[----:B------:R-:W-:Y:S01]  /*3070*/  PRMT R4, R2, 0x7610, R4 ;  /* 0x0000761002047816 */ /* 0x000fe20000000004 */
[----:B------:R-:W-:-:S05]  /*3080*/  @P5 IMAD.MOV.U32 R2, RZ, RZ, R10 ;  /* 0x000000ffff025224 */ /* 0x000fca00078e000a */
[----:B------:R4:W-:Y:S01]  /*3090*/  @P5 STG.E.U16 desc[UR12][R2.64+0x2], R4 ;  /* 0x0000020402005986 */ /* 0x0009e2000c10150c */
[----:B------:R-:W-:-:S04]  /*30a0*/  ISETP.GT.AND P5, PT, R15, RZ, PT ;  /* 0x000000ff0f00720c */ /* 0x000fc80003fa4270 */
[----:B------:R-:W-:-:S13]  /*30b0*/  ISETP.GT.AND P5, PT, R16, 0x48, P5 ;  /* 0x000000481000780c */ /* 0x000fda0002fa4270 */
[----:B----4-:R-:W-:Y:S05]  /*30c0*/  @!P5 BRA `(.L_x_86) ;  /* 0x000000000004d947 */ /* 0x010fea0003800000 */
[----:B------:R4:W5:Y:S02]  /*30d0*/  LDG.E.LTC128B.U16 R56, desc[UR12][R8.64] ;  /* 0x0000000c08387981 */ /* 0x000964000c1e1520 */
.L_x_86:
[----:B------:R-:W-:Y:S05]  /*30e0*/  BSYNC B0 ;  /* 0x0000000000007941 */ /* 0x000fea0003800000 */
.L_x_85:
[----:B-----5:R-:W-:Y:S01]  /*30f0*/  HADD2.F32 R3, -RZ, R56.H0_H0 ;  /* 0x20000038ff037230 */ /* 0x020fe20000004100 */
[----:B------:R-:W-:Y:S04]  /*3100*/  BSSY B0, `(.L_x_87) ;  /* 0x0000009000007945 */ /* 0x000fe80003800000 */
[----:B------:R-:W-:-:S04]  /*3110*/  FMUL R3, R3, R14 ;  /* 0x0000000e03037220 */ /* 0x000fc80000400000 */
[----:B------:R-:W-:-:S05]  /*3120*/  FFMA R3, R26, R0, R3 ;  /* 0x000000001a037223 */ /* 0x000fca0000000003 */
[----:B------:R-:W-:-:S05]  /*3130*/  F2FP.F16.F32.PACK_AB R3, RZ, R3 ;  /* 0x00000003ff03723e */ /* 0x000fca00000000ff */
[----:B------:R0:W-:Y:S01]  /*3140*/  @P5 STG.E.U16 desc[UR12][R22.64], R3 ;  /* 0x0000000316005986 */ /* 0x0001e2000c10150c */
[----:B------:R-:W-:-:S04]  /*3150*/  ISETP.GT.AND P5, PT, R15, 0x1, PT ;  /* 0x000000010f00780c */ /* 0x000fc80003fa4270 */
[----:B------:R-:W-:-:S13]  /*3160*/  ISETP.GT.AND P5, PT, R16, 0x48, P5 ;  /* 0x000000481000780c */ /* 0x000fda0002fa4270 */
[----:B0-----:R-:W-:Y:S05]  /*3170*/  @!P5 BRA `(.L_x_88) ;  /* 0x000000000004d947 */ /* 0x001fea0003800000 */
[----:B------:R0:W5:Y:S02]  /*3180*/  LDG.E.LTC128B.U16 R56, desc[UR12][R8.64+0x2] ;  /* 0x0000020c08387981 */ /* 0x000164000c1e1520 */
.L_x_88:
[----:B------:R-:W-:Y:S05]  /*3190*/  BSYNC B0 ;  /* 0x0000000000007941 */ /* 0x000fea0003800000 */
.L_x_87:
        /* <DEDUP_REMOVED lines=10> */
.L_x_90:
[----:B------:R-:W-:Y:S05]  /*3240*/  BSYNC B0 ;  /* 0x0000000000007941 */ /* 0x000fea0003800000 */
.L_x_89:
[----:B-----5:R-:W-:Y:S01]  /*3250*/  HADD2.F32 R3, -RZ, R56.H0_H0 ;  /* 0x20000038ff037230 */ /* 0x020fe20000004100 */
[----:B------:R-:W-:Y:S01]  /*3260*/  BSSY B0, `(.L_x_91) ;  /* 0x000000c000007945 */ /* 0x000fe20003800000 */
[----:B------:R-:W-:-:S03]  /*3270*/  @P5 IMAD.MOV.U32 R2, RZ, RZ, R10 ;  /* 0x000000ffff025224 */ /* 0x000fc600078e000a */
[----:B------:R-:W-:-:S04]  /*3280*/  FMUL R3, R3, R14 ;  /* 0x0000000e03037220 */ /* 0x000fc80000400000 */
[----:B------:R-:W-:-:S05]  /*3290*/  FFMA R3, R28, R0, R3 ;  /* 0x000000001c037223 */ /* 0x000fca0000000003 */
[----:B------:R-:W-:-:S04]  /*32a0*/  F2FP.F16.F32.PACK_AB R3, RZ, R3 ;  /* 0x00000003ff03723e */ /* 0x000fc800000000ff */
[----:B------:R-:W-:Y:S01]  /*32b0*/  PRMT R4, R3, 0x7610, R4 ;  /* 0x0000761003047816 */ /* 0x000fe20000000004 */
[----:B------:R-:W-:-:S05]  /*32c0*/  @P5 IMAD.MOV.U32 R3, RZ, RZ, R11 ;  /* 0x000000ffff035224 */ /* 0x000fca00078e000b */
[----:B------:R0:W-:Y:S01]  /*32d0*/  @P5 STG.E.U16 desc[UR12][R2.64+0x10], R4 ;  /* 0x0000100402005986 */ /* 0x0001e2000c10150c */
[----:B------:R-:W-:-:S04]  /*32e0*/  ISETP.GT.AND P5, PT, R15, 0x9, PT ;  /* 0x000000090f00780c */ /* 0x000fc80003fa4270 */
[----:B------:R-:W-:-:S13]  /*32f0*/  ISETP.GT.AND P5, PT, R16, 0x40, P5 ;  /* 0x000000401000780c */ /* 0x000fda0002fa4270 */
[----:B0-----:R-:W-:Y:S05]  /*3300*/  @!P5 BRA `(.L_x_92) ;  /* 0x000000000004d947 */ /* 0x001fea0003800000 */
[----:B------:R0:W5:Y:S02]  /*3310*/  LDG.E.LTC128B.U16 R56, desc[UR12][R6.64+0x12] ;  /* 0x0000120c06387981 */ /* 0x000164000c1e1520 */
.L_x_92:
[----:B------:R-:W-:Y:S05]  /*3320*/  BSYNC B0 ;  /* 0x0000000000007941 */ /* 0x000fea0003800000 */
.L_x_91:
        /* <DEDUP_REMOVED lines=13> */
.L_x_94:
[----:B------:R-:W-:Y:S05]  /*3400*/  BSYNC B0 ;  /* 0x0000000000007941 */ /* 0x000fea0003800000 */
.L_x_93:
        /* <DEDUP_REMOVED lines=10> */
.L_x_96:
[----:B------:R-:W-:Y:S05]  /*34b0*/  BSYNC B0 ;  /* 0x0000000000007941 */ /* 0x000fea0003800000 */
.L_x_95:
        /* <DEDUP_REMOVED lines=13> */
.L_x_98:
[----:B------:R-:W-:Y:S05]  /*3590*/  BSYNC B0 ;  /* 0x0000000000007941 */ /* 0x000fea0003800000 */
.L_x_97:
        /* <DEDUP_REMOVED lines=13> */
.L_x_100:
[----:B------:R-:W-:Y:S05]  /*3670*/  BSYNC B0 ;  /* 0x0000000000007941 */ /* 0x000fea0003800000 */
.L_x_99:
        /* <DEDUP_REMOVED lines=13> */
.L_x_102:
[----:B------:R-:W-:Y:S05]  /*3750*/  BSYNC B0 ;  /* 0x0000000000007941 */ /* 0x000fea0003800000 */
.L_x_101:
        /* <DEDUP_REMOVED lines=13> */
.L_x_104:
[----:B------:R-:W-:Y:S05]  /*3830*/  BSYNC B0 ;  /* 0x0000000000007941 */ /* 0x000fea0003800000 */
.L_x_103:
        /* <DEDUP_REMOVED lines=13> */
.L_x_106:
[----:B------:R-:W-:Y:S05]  /*3910*/  BSYNC B0 ;  /* 0x0000000000007941 */ /* 0x000fea0003800000 */
.L_x_105:
        /* <DEDUP_REMOVED lines=13> */
.L_x_108:
[----:B------:R-:W-:Y:S05]  /*39f0*/  BSYNC B0 ;  /* 0x0000000000007941 */ /* 0x000fea0003800000 */
.L_x_107:
        /* <DEDUP_REMOVED lines=13> */
.L_x_110:
[----:B------:R-:W-:Y:S05]  /*3ad0*/  BSYNC B0 ;  /* 0x0000000000007941 */ /* 0x000fea0003800000 */
.L_x_109:
        /* <DEDUP_REMOVED lines=13> */
.L_x_112:
[----:B------:R-:W-:Y:S05]  /*3bb0*/  BSYNC B0 ;  /* 0x0000000000007941 */ /* 0x000fea0003800000 */
.L_x_111:
        /* <DEDUP_REMOVED lines=13> */
.L_x_114:
[----:B------:R-:W-:Y:S05]  /*3c90*/  BSYNC B0 ;  /* 0x0000000000007941 */ /* 0x000fea0003800000 */
.L_x_113:
        /* <DEDUP_REMOVED lines=13> */
.L_x_116:
[----:B------:R-:W-:Y:S05]  /*3d70*/  BSYNC B0 ;  /* 0x0000000000007941 */ /* 0x000fea0003800000 */
.L_x_115:
        /* <DEDUP_REMOVED lines=13> */
.L_x_118:
[----:B------:R-:W-:Y:S05]  /*3e50*/  BSYNC B0 ;  /* 0x0000000000007941 */ /* 0x000fea0003800000 */
.L_x_117:
        /* <DEDUP_REMOVED lines=13> */
.L_x_120:
[----:B------:R-:W-:Y:S05]  /*3f30*/  BSYNC B0 ;  /* 0x0000000000007941 */ /* 0x000fea0003800000 */
.L_x_119:
        /* <DEDUP_REMOVED lines=9> */
[----:B------:R-:W-:-:S13]  /*3fd0*/  ISETP.GT.AND P5, PT, R16, 0x40, P6 ;  /* 0x000000401000780c */ /* 0x000fda00037a4270 */
[----:B0-----:R-:W-:Y:S05]  /*3fe0*/  @!P5 BRA `(.L_x_122) ;  /* 0x000000000004d947 */ /* 0x001fea0003800000 */
[----:B------:R0:W5:Y:S02]  /*3ff0*/  LDG.E.LTC128B.U16 R56, desc[UR12][R6.64+0x50] ;  /* 0x0000500c06387981 */ /* 0x000164000c1e1520 */
.L_x_122:
[----:B------:R-:W-:Y:S05]  /*4000*/  BSYNC B0 ;  /* 0x0000000000007941 */ /* 0x000fea0003800000 */
.L_x_121:
        /* <DEDUP_REMOVED lines=12> */
.L_x_124:
[----:B------:R-:W-:Y:S05]  /*40d0*/  BSYNC B0 ;  /* 0x0000000000007941 */ /* 0x000fea0003800000 */
.L_x_123:
[----:B-----5:R-:W-:Y:S01]  /*40e0*/  HADD2.F32 R3, -RZ, R56.H0_H0 ;  /* 0x20000038ff037230 */ /* 0x020fe20000004100 */
[----:B------:R-:W-:Y:S01]  /*40f0*/  ISETP.GT.AND P6, PT, R16, 0x48, P6 ;  /* 0x000000481000780c */ /* 0x000fe200037c4270 */
[----:B------:R-:W-:Y:S03]  /*4100*/  BSSY B0, `(.L_x_125) ;  /* 0x000000a000007945 */ /* 0x000fe60003800000 */
[----:B------:R-:W-:Y:S01]  /*4110*/  FMUL R2, R3, R14 ;  /* 0x0000000e03027220 */ /* 0x000fe20000400000 */
[----:B------:R-:W-:-:S03]  /*4120*/  @P5 IMAD.MOV.U32 R3, RZ, RZ, R11 ;  /* 0x000000ffff035224 */ /* 0x000fc600078e000b */
[----:B------:R-:W-:-:S05]  /*4130*/  FFMA R2, R45, R0, R2 ;  /* 0x000000002d027223 */ /* 0x000fca0000000002 */
[----:B------:R-:W-:-:S04]  /*4140*/  F2FP.F16.F32.PACK_AB R2, RZ, R2 ;  /* 0x00000002ff02723e */ /* 0x000fc800000000ff */
[----:B------:R-:W-:Y:S01]  /*4150*/  PRMT R4, R2, 0x7610, R4 ;  /* 0x0000761002047816 */ /* 0x000fe20000000004 */
[----:B------:R-:W-:-:S05]  /*4160*/  @P5 IMAD.MOV.U32 R2, RZ, RZ, R10 ;  /* 0x000000ffff025224 */ /* 0x000fca00078e000a */
[----:B------:R0:W-:Y:S01]  /*4170*/  @P5 STG.E.U16 desc[UR12][R2.64+0x52], R4 ;  /* 0x0000520402005986 */ /* 0x0001e2000c10150c */
[----:B------:R-:W-:Y:S05]  /*4180*/  @!P6 BRA `(.L_x_126) ;  /* 0x000000000004e947 */ /* 0x000fea0003800000 */
[----:B------:R0:W5:Y:S02]  /*4190*/  LDG.E.LTC128B.U16 R56, desc[UR12][R8.64+0x50] ;  /* 0x0000500c08387981 */ /* 0x000164000c1e1520 */
.L_x_126:
[----:B------:R-:W-:Y:S05]  /*41a0*/  BSYNC B0 ;  /* 0x0000000000007941 */ /* 0x000fea0003800000 */
.L_x_125:
[----:B0----5:R-:W-:Y:S01]  /*41b0*/  HADD2.F32 R3, -RZ, R56.H0_H0 ;  /* 0x20000038ff037230 */ /* 0x021fe20000004100 */
[----:B------:R-:W-:Y:S01]  /*41c0*/  ISETP.GT.AND P4, PT, R16, 0x48, P4 ;  /* 0x000000481000780c */ /* 0x000fe20002784270 */
[----:B------:R-:W-:Y:S01]  /*41d0*/  @P6 IMAD.MOV.U32 R2, RZ, RZ, R18 ;  /* 0x000000ffff026224 */ /* 0x000fe200078e0012 */
[----:B------:R-:W-:Y:S02]  /*41e0*/  BSSY B0, `(.L_x_127) ;  /* 0x0000009000007945 */ /* 0x000fe40003800000 */
[----:B------:R-:W-:-:S04]  /*41f0*/  FMUL R3, R3, R14 ;  /* 0x0000000e03037220 */ /* 0x000fc80000400000 */
[----:B------:R-:W-:-:S05]  /*4200*/  FFMA R3, R46, R0, R3 ;  /* 0x000000002e037223 */ /* 0x000fca0000000003 */
[----:B------:R-:W-:-:S04]  /*4210*/  F2FP.F16.F32.PACK_AB R3, RZ, R3 ;  /* 0x00000003ff03723e */ /* 0x000fc800000000ff */
[----:B------:R-:W-:Y:S01]  /*4220*/  PRMT R4, R3, 0x7610, R4 ;  /* 0x0000761003047816 */ /* 0x000fe20000000004 */
[----:B------:R-:W-:-:S05]  /*4230*/  @P6 IMAD.MOV.U32 R3, RZ, RZ, R19 ;  /* 0x000000ffff036224 */ /* 0x000fca00078e0013 */
[----:B------:R0:W-:Y:S01]  /*4240*/  @P6 STG.E.U16 desc[UR12][R2.64+0x50], R4 ;  /* 0x0000500402006986 */ /* 0x0001e2000c10150c */
[----:B------:R-:W-:Y:S05]  /*4250*/  @!P4 BRA `(.L_x_128) ;  /* 0x000000000004c947 */ /* 0x000fea0003800000 */
[----:B------:R0:W5:Y:S02]  /*4260*/  LDG.E.LTC128B.U16 R56, desc[UR12][R8.64+0x52] ;  /* 0x0000520c08387981 */ /* 0x000164000c1e1520 */
.L_x_128:
[----:B------:R-:W-:Y:S05]  /*4270*/  BSYNC B0 ;  /* 0x0000000000007941 */ /* 0x000fea0003800000 */
.L_x_127:
[----:B0----5:R-:W-:Y:S01]  /*4280*/  HADD2.F32 R3, -RZ, R56.H0_H0 ;  /* 0x20000038ff037230 */ /* 0x021fe20000004100 */
        /* <DEDUP_REMOVED lines=11> */
.L_x_130:
[----:B------:R-:W-:Y:S05]  /*4340*/  BSYNC B0 ;  /* 0x0000000000007941 */ /* 0x000fea0003800000 */
.L_x_129:
        /* <DEDUP_REMOVED lines=12> */
.L_x_132:
[----:B------:R-:W-:Y:S05]  /*4410*/  BSYNC B0 ;  /* 0x0000000000007941 */ /* 0x000fea0003800000 */
.L_x_131:
        /* <DEDUP_REMOVED lines=12> */
.L_x_134:
[----:B------:R-:W-:Y:S05]  /*44e0*/  BSYNC B0 ;  /* 0x0000000000007941 */ /* 0x000fea0003800000 */
.L_x_133:
        /* <DEDUP_REMOVED lines=12> */
.L_x_136:
[----:B------:R-:W-:Y:S05]  /*45b0*/  BSYNC B0 ;  /* 0x0000000000007941 */ /* 0x000fea0003800000 */
.L_x_135:
        /* <DEDUP_REMOVED lines=12> */
.L_x_138:
[----:B------:R-:W-:Y:S05]  /*4680*/  BSYNC B0 ;  /* 0x0000000000007941 */ /* 0x000fea0003800000 */
.L_x_137:
        /* <DEDUP_REMOVED lines=12> */
.L_x_140:
[----:B------:R-:W-:Y:S05]  /*4750*/  BSYNC B0 ;  /* 0x0000000000007941 */ /* 0x000fea0003800000 */
.L_x_139:
        /* <DEDUP_REMOVED lines=9> */
.L_x_142:
[----:B------:R-:W-:Y:S05]  /*47f0*/  BSYNC B0 ;  /* 0x0000000000007941 */ /* 0x000fea0003800000 */
.L_x_141:
[----:B-----5:R-:W-:Y:S01]  /*4800*/  HADD2.F32 R3, -RZ, R56.H0_H0 ;  /* 0x20000038ff037230 */ /* 0x020fe20000004100 */
[----:B------:R-:W-:Y:S01]  /*4810*/  ISETP.GT.AND P0, PT, R16, 0x48, P0 ;  /* 0x000000481000780c */ /* 0x000fe20000704270 */
[----:B0-----:R-:W-:Y:S01]  /*4820*/  @P1 IMAD.MOV.U32 R2, RZ, RZ, R18 ;  /* 0x000000ffff021224 */ /* 0x001fe200078e0012 */
        /* <DEDUP_REMOVED lines=9> */
.L_x_144:
[----:B------:R-:W-:Y:S05]  /*48c0*/  BSYNC B0 ;  /* 0x0000000000007941 */ /* 0x000fea0003800000 */
.L_x_143:
[----:B0----5:R-:W-:-:S05]  /*48d0*/  HADD2.F32 R3, -RZ, R56.H0_H0 ;  /* 0x20000038ff037230 */ /* 0x021fca0000004100 */
[----:B------:R-:W-:-:S04]  /*48e0*/  FMUL R14, R3, R14 ;  /* 0x0000000e030e7220 */ /* 0x000fc80000400000 */
[----:B------:R-:W-:Y:S01]  /*48f0*/  FFMA R14, R55, R0, R14 ;  /* 0x00000000370e7223 */ /* 0x000fe2000000000e */
[----:B------:R-:W-:Y:S06]  /*4900*/  @!P0 EXIT ;  /* 0x000000000000894d */ /* 0x000fec0003800000 */
[----:B------:R-:W-:-:S05]  /*4910*/  F2FP.F16.F32.PACK_AB R14, RZ, R14 ;  /* 0x0000000eff0e723e */ /* 0x000fca00000000ff */
[----:B------:R-:W-:Y:S01]  /*4920*/  STG.E.U16 desc[UR12][R18.64+0x72], R14 ;  /* 0x0000720e12007986 */ /* 0x000fe2000c10150c */
[----:B------:R-:W-:Y:S05]  /*4930*/  EXIT ;  /* 0x000000000000794d */ /* 0x000fea0003800000 */
.L_x_22:
[----:B------:R-:W-:Y:S01]  /*4940*/  ULDC.64 UR4, c[0x0][0x5c8] ;  /* 0x0001720000047ab9 */ /* 0x000fe20000000a00 */
[-C--:B------:R-:W-:Y:S01]  /*4950*/  FMUL R56, R56, R0.reuse ;  /* 0x0000000038387220 */ /* 0x080fe20000400000 */
[----:B------:R-:W-:Y:S01]  /*4960*/  LEA R2, P1, R10, UR4, 0x1 ;  /* 0x000000040a027c11 */ /* 0x000fe2000f8208ff */
[----:B------:R-:W-:Y:S01]  /*4970*/  IMAD.SHL.U32 R7, R20, 0x2, RZ ;  /* 0x0000000214077824 */ /* 0x000fe200078e00ff */
[----:B------:R-:W-:Y:S01]  /*4980*/  ISETP.GT.AND P6, PT, R15, 0x1, PT ;  /* 0x000000010f00780c */ /* 0x000fe20003fc4270 */
[----:B------:R-:W-:Y:S01]  /*4990*/  FMUL R57, R57, R0 ;  /* 0x0000000039397220 */ /* 0x000fe20000400000 */
[----:B------:R-:W-:Y:S01]  /*49a0*/  F2FP.F16.F32.PACK_AB R56, RZ, R56 ;  /* 0x00000038ff38723e */ /* 0x000fe200000000ff */
[-C--:B------:R-:W-:Y:S01]  /*49b0*/  FMUL R58, R58, R0.reuse ;  /* 0x000000003a3a7220 */ /* 0x080fe20000400000 */
[----:B------:R-:W-:Y:S01]  /*49c0*/  LEA.HI.X R3, R10, UR5, R13, 0x1, P1 ;  /* 0x000000050a037c11 */ /* 0x000fe200088f0c0d */
[-C--:B------:R-:W-:Y:S01]  /*49d0*/  FMUL R59, R59, R0.reuse ;  /* 0x000000003b3b7220 */ /* 0x080fe20000400000 */
[----:B------:R-:W-:Y:S01]  /*49e0*/  ISETP.GT.AND P2, PT, R15, RZ, PT ;  /* 0x000000ff0f00720c */ /* 0x000fe20003f44270 */
[-C--:B------:R-:W-:Y:S01]  /*49f0*/  FMUL R60, R60, R0.reuse ;  /* 0x000000003c3c7220 */ /* 0x080fe20000400000 */
[C---:B------:R-:W-:Y:S01]  /*4a00*/  ISETP.GT.AND P1, PT, R16.reuse, RZ, P6 ;  /* 0x000000ff1000720c */ /* 0x040fe20003724270 */
[----:B------:R-:W-:Y:S01]  /*4a10*/  @P0 STG.E.U16 desc[UR12][R2.64], R56 ;  /* 0x0000003802000986 */ /* 0x000fe2000c10150c */
[----:B------:R-:W-:Y:S01]  /*4a20*/  ISETP.GT.AND P0, PT, R16, 0x8, P2 ;  /* 0x000000081000780c */ /* 0x000fe20001704270 */
[-C--:B------:R-:W-:Y:S01]  /*4a30*/  FMUL R61, R61, R0.reuse ;  /* 0x000000003d3d7220 */ /* 0x080fe20000400000 */
[----:B------:R-:W-:Y:S01]  /*4a40*/  SHF.L.U64.HI R19, R20, 0x1, R19 ;  /* 0x0000000114137819 */ /* 0x000fe20000010213 */
[----:B------:R-:W-:Y:S01]  /*4a50*/  FMUL R62, R62, R0 ;  /* 0x000000003e3e7220 */ /* 0x000fe20000400000 */
[----:B------:R-:W-:Y:S01]  /*4a60*/  IADD3 R4, P3, R7, R2, RZ ;  /* 0x0000000207047210 */ /* 0x000fe20007f7e0ff */
[-C--:B------:R-:W-:Y:S01]  /*4a70*/  FMUL R63, R63, R0.reuse ;  /* 0x000000003f3f7220 */ /* 0x080fe20000400000 */
[----:B------:R-:W-:Y:S01]  /*4a80*/  F2FP.F16.F32.PACK_AB R57, RZ, R57 ;  /* 0x00000039ff39723e */ /* 0x000fe200000000ff */
[----:B------:R-:W-:Y:S01]  /*4a90*/  FMUL R64, R64, R0 ;  /* 0x0000000040407220 */ /* 0x000fe20000400000 */
[----:B------:R-:W-:Y:S01]  /*4aa0*/  F2FP.F16.F32.PACK_AB R58, RZ, R58 ;  /* 0x0000003aff3a723e */ /* 0x000fe200000000ff */
[----:B------:R-:W-:Y:S01]  /*4ab0*/  IMAD.X R5, R19, 0x1, R3, P3 ;  /* 0x0000000113057824 */ /* 0x000fe200018e0603 */
[C---:B------:R-:W-:Y:S01]  /*4ac0*/  ISETP.GT.AND P5, PT, R15.reuse, 0x8, PT ;  /* 0x000000080f00780c */ /* 0x040fe20003fa4270 */
[----:B------:R-:W-:Y:S01]  /*4ad0*/  @P1 STG.E.U16 desc[UR12][R2.64+0x2], R57 ;  /* 0x0000023902001986 */ /* 0x000fe2000c10150c */
[----:B------:R-:W-:Y:S01]  /*4ae0*/  ISETP.GT.AND P4, PT, R15, 0x9, PT ;  /* 0x000000090f00780c */ /* 0x000fe20003f84270 */
[-C--:B------:R-:W-:Y:S01]  /*4af0*/  FMUL R65, R65, R0.reuse ;  /* 0x0000000041417220 */ /* 0x080fe20000400000 */
[C---:B------:R-:W-:Y:S01]  /*4b00*/  ISETP.GT.AND P2, PT, R16.reuse, 0x8, P6 ;  /* 0x000000081000780c */ /* 0x040fe20003744270 */
[----:B------:R-:W-:Y:S01]  /*4b10*/  @P0 STG.E.U16 desc[UR12][R4.64], R58 ;  /* 0x0000003a04000986 */ /* 0x000fe2000c10150c */
[----:B------:R-:W-:Y:S01]  /*4b20*/  ISETP.GT.AND P0, PT, R16, RZ, P5 ;  /* 0x000000ff1000720c */ /* 0x000fe20002f04270 */
[-C--:B------:R-:W-:Y:S01]  /*4b30*/  FMUL R66, R66, R0.reuse ;  /* 0x0000000042427220 */ /* 0x080fe20000400000 */
[----:B------:R-:W-:Y:S01]  /*4b40*/  ISETP.GT.AND P1, PT, R16, RZ, P4 ;  /* 0x000000ff1000720c */ /* 0x000fe20002724270 */
[-C--:B------:R-:W-:Y:S01]  /*4b50*/  FMUL R67, R67, R0.reuse ;  /* 0x0000000043437220 */ /* 0x080fe20000400000 */
[----:B------:R-:W-:Y:S01]  /*4b60*/  F2FP.F16.F32.PACK_AB R59, RZ, R59 ;  /* 0x0000003bff3b723e */ /* 0x000fe200000000ff */
[----:B------:R-:W-:Y:S01]  /*4b70*/  FMUL R68, R68, R0 ;  /* 0x0000000044447220 */ /* 0x000fe20000400000 */
[----:B------:R-:W-:Y:S01]  /*4b80*/  F2FP.F16.F32.PACK_AB R60, RZ, R60 ;  /* 0x0000003cff3c723e */ /* 0x000fe200000000ff */
[-C--:B------:R-:W-:Y:S01]  /*4b90*/  FMUL R69, R69, R0.reuse ;  /* 0x0000000045457220 */ /* 0x080fe20000400000 */
[----:B------:R-:W-:Y:S01]  /*4ba0*/  F2FP.F16.F32.PACK_AB R61, RZ, R61 ;  /* 0x0000003dff3d723e */ /* 0x000fe200000000ff */
[-C--:B------:R-:W-:Y:S01]  /*4bb0*/  FMUL R70, R70, R0.reuse ;  /* 0x0000000046467220 */ /* 0x080fe20000400000 */
[C---:B------:R-:W-:Y:S01]  /*4bc0*/  SHF.L.U64.HI R9, R17.reuse, 0x1, R18 ;  /* 0x0000000111097819 */ /* 0x040fe20000010212 */
[----:B------:R-:W-:Y:S01]  /*4bd0*/  IMAD.SHL.U32 R17, R17, 0x2, RZ ;  /* 0x0000000211117824 */ /* 0x000fe200078e00ff */
[----:B------:R-:W-:Y:S01]  /*4be0*/  @P2 STG.E.U16 desc[UR12][R4.64+0x2], R59 ;  /* 0x0000023b04002986 */ /* 0x000fe2000c10150c */
[----:B------:R-:W-:Y:S01]  /*4bf0*/  ISETP.GT.AND P2, PT, R16, 0x8, P5 ;  /* 0x000000081000780c */ /* 0x000fe20002f44270 */
[----:B------:R-:W-:Y:S01]  /*4c00*/  FMUL R71, R71, R0 ;  /* 0x0000000047477220 */ /* 0x000fe20000400000 */
[----:B------:R-:W-:Y:S01]  /*4c10*/  ISETP.GT.AND P3, PT, R15, 0x10, PT ;  /* 0x000000100f00780c */ /* 0x000fe20003f64270 */
[----:B------:R-:W-:Y:S01]  /*4c20*/  @P0 STG.E.U16 desc[UR12][R2.64+0x10], R60 ;  /* 0x0000103c02000986 */ /* 0x000fe2000c10150c */
[----:B------:R-:W-:Y:S01]  /*4c30*/  F2FP.F16.F32.PACK_AB R62, RZ, R62 ;  /* 0x0000003eff3e723e */ /* 0x000fe200000000ff */
[----:B------:R-:W-:Y:S01]  /*4c40*/  FMUL R72, R72, R0 ;  /* 0x0000000048487220 */ /* 0x000fe20000400000 */
[----:B------:R-:W-:Y:S01]  /*4c50*/  F2FP.F16.F32.PACK_AB R63, RZ, R63 ;  /* 0x0000003fff3f723e */ /* 0x000fe200000000ff */
[----:B------:R-:W-:Y:S01]  /*4c60*/  @P1 STG.E.U16 desc[UR12][R2.64+0x12], R61 ;  /* 0x0000123d02001986 */ /* 0x000fe2000c10150c */
[----:B------:R-:W-:Y:S01]  /*4c70*/  IADD3 R6, P0, P1, R17, R2, R7 ;  /* 0x0000000211067210 */ /* 0x000fe2000791e007 */
[----:B------:R-:W-:Y:S01]  /*4c80*/  FMUL R73, R73, R0 ;  /* 0x0000000049497220 */ /* 0x000fe20000400000 */
[----:B------:R-:W-:Y:S01]  /*4c90*/  F2FP.F16.F32.PACK_AB R64, RZ, R64 ;  /* 0x00000040ff40723e */ /* 0x000fe200000000ff */
[-C--:B------:R-:W-:Y:S01]  /*4ca0*/  FMUL R74, R74, R0.reuse ;  /* 0x000000004a4a7220 */ /* 0x080fe20000400000 */
[----:B------:R-:W-:Y:S01]  /*4cb0*/  IADD3.X R7, R9, R3, R19, P0, P1 ;  /* 0x0000000309077210 */ /* 0x000fe200007e2413 */
[----:B------:R-:W-:Y:S01]  /*4cc0*/  @P2 STG.E.U16 desc[UR12][R4.64+0x10], R62 ;  /* 0x0000103e04002986 */ /* 0x000fe2000c10150c */
[C---:B------:R-:W-:Y:S01]  /*4cd0*/  ISETP.GT.AND P1, PT, R16.reuse, 0x8, P4 ;  /* 0x000000081000780c */ /* 0x040fe20002724270 */
[-C--:B------:R-:W-:Y:S01]  /*4ce0*/  FMUL R75, R75, R0.reuse ;  /* 0x000000004b4b7220 */ /* 0x080fe20000400000 */
[----:B------:R-:W-:Y:S01]  /*4cf0*/  ISETP.GT.AND P0, PT, R16, RZ, P3 ;  /* 0x000000ff1000720c */ /* 0x000fe20001f04270 */
[-C--:B------:R-:W-:Y:S01]  /*4d00*/  FMUL R76, R76, R0.reuse ;  /* 0x000000004c4c7220 */ /* 0x080fe20000400000 */
[----:B------:R-:W-:Y:S01]  /*4d10*/  ISETP.GT.AND P2, PT, R15, 0x11, PT ;  /* 0x000000110f00780c */ /* 0x000fe20003f44270 */
[-C--:B------:R-:W-:Y:S01]  /*4d20*/  FMUL R77, R77, R0.reuse ;  /* 0x000000004d4d7220 */ /* 0x080fe20000400000 */
[----:B------:R-:W-:Y:S01]  /*4d30*/  F2FP.F16.F32.PACK_AB R65, RZ, R65 ;  /* 0x00000041ff41723e */ /* 0x000fe200000000ff */
[----:B------:R-:W-:Y:S01]  /*4d40*/  FMUL R78, R78, R0 ;  /* 0x000000004e4e7220 */ /* 0x000fe20000400000 */
[----:B------:R-:W-:Y:S01]  /*4d50*/  F2FP.F16.F32.PACK_AB R66, RZ, R66 ;  /* 0x00000042ff42723e */ /* 0x000fe200000000ff */
[-C--:B------:R-:W-:Y:S01]  /*4d60*/  FMUL R79, R79, R0.reuse ;  /* 0x000000004f4f7220 */ /* 0x080fe20000400000 */
[----:B------:R-:W-:Y:S01]  /*4d70*/  F2FP.F16.F32.PACK_AB R67, RZ, R67 ;  /* 0x00000043ff43723e */ /* 0x000fe200000000ff */
[----:B------:R-:W-:Y:S01]  /*4d80*/  FMUL R80, R80, R0 ;  /* 0x0000000050507220 */ /* 0x000fe20000400000 */
[----:B------:R-:W-:Y:S01]  /*4d90*/  F2FP.F16.F32.PACK_AB R68, RZ, R68 ;  /* 0x00000044ff44723e */ /* 0x000fe200000000ff */
[----:B------:R-:W-:Y:S01]  /*4da0*/  @P1 STG.E.U16 desc[UR12][R4.64+0x12], R63 ;  /* 0x0000123f04001986 */ /* 0x000fe2000c10150c */
[----:B------:R-:W-:Y:S01]  /*4db0*/  ISETP.GT.AND P1, PT, R15, 0x19, PT ;  /* 0x000000190f00780c */ /* 0x000fe20003f24270 */
[-C--:B------:R-:W-:Y:S01]  /*4dc0*/  FMUL R81, R81, R0.reuse ;  /* 0x0000000051517220 */ /* 0x080fe20000400000 */
[----:B------:R-:W-:Y:S01]  /*4dd0*/  F2FP.F16.F32.PACK_AB R69, RZ, R69 ;  /* 0x00000045ff45723e */ /* 0x000fe200000000ff */
[----:B------:R-:W-:Y:S01]  /*4de0*/  @P0 STG.E.U16 desc[UR12][R2.64+0x20], R64 ;  /* 0x0000204002000986 */ /* 0x000fe2000c10150c */
[----:B------:R-:W-:Y:S01]  /*4df0*/  ISETP.GT.AND P0, PT, R16, RZ, P2 ;  /* 0x000000ff1000720c */ /* 0x000fe20001704270 */
[----:B------:R-:W-:Y:S01]  /*4e00*/  FMUL R82, R82, R0 ;  /* 0x0000000052527220 */ /* 0x000fe20000400000 */
[----:B------:R-:W-:Y:S01]  /*4e10*/  F2FP.F16.F32.PACK_AB R70, RZ, R70 ;  /* 0x00000046ff46723e */ /* 0x000fe200000000ff */
        /* <DEDUP_REMOVED lines=10> */
[----:B------:R-:W-:Y:S01]  /*4ec0*/  @P0 STG.E.U16 desc[UR12][R2.64+0x22], R65 ;  /* 0x0000224102000986 */ /* 0x000fe2000c10150c */
[----:B------:R-:W-:Y:S01]  /*4ed0*/  ISETP.GT.AND P0, PT, R16, 0x8, P3 ;  /* 0x000000081000780c */ /* 0x000fe20001f04270 */
[-C--:B------:R-:W-:Y:S01]  /*4ee0*/  FMUL R24, R24, R0.reuse ;  /* 0x0000000018187220 */ /* 0x080fe20000400000 */
[----:B------:R-:W-:Y:S01]  /*4ef0*/  ISETP.GT.AND P5, PT, R15, 0x28, PT ;  /* 0x000000280f00780c */ /* 0x000fe20003fa4270 */
        /* <DEDUP_REMOVED lines=8> */
[-C--:B------:R-:W-:Y:S01]  /*4f80*/  FMUL R29, R29, R0.reuse ;  /* 0x000000001d1d7220 */ /* 0x080fe20000400000 */
[C---:B------:R-:W-:Y:S01]  /*4f90*/  ISETP.GT.AND P4, PT, R15.reuse, 0x30, PT ;  /* 0x000000300f00780c */ /* 0x040fe20003f84270 */
[----:B------:R-:W-:Y:S01]  /*4fa0*/  @P0 STG.E.U16 desc[UR12][R4.64+0x20], R66 ;  /* 0x0000204204000986 */ /* 0x000fe2000c10150c */
[----:B------:R-:W-:Y:S01]  /*4fb0*/  ISETP.GT.AND P0, PT, R16, 0x8, P2 ;  /* 0x000000081000780c */ /* 0x000fe20001704270 */
[-C--:B------:R-:W-:Y:S01]  /*4fc0*/  FMUL R30, R30, R0.reuse ;  /* 0x000000001e1e7220 */ /* 0x080fe20000400000 */
[----:B------:R-:W-:Y:S01]  /*4fd0*/  ISETP.GT.AND P2, PT, R15, 0x18, PT ;  /* 0x000000180f00780c */ /* 0x000fe20003f44270 */
[----:B------:R-:W-:Y:S01]  /*4fe0*/  FMUL R31, R31, R0 ;  /* 0x000000001f1f7220 */ /* 0x000fe20000400000 */
[----:B------:R-:W-:Y:S01]  /*4ff0*/  F2FP.F16.F32.PACK_AB R80, RZ, R80 ;  /* 0x00000050ff50723e */ /* 0x000fe200000000ff */
        /* <DEDUP_REMOVED lines=8> */
[----:B------:R-:W-:Y:S01]  /*5080*/  @P0 STG.E.U16 desc[UR12][R4.64+0x22], R67 ;  /* 0x0000224304000986 */ /* 0x000fe2000c10150c */
[----:B------:R-:W-:Y:S01]  /*5090*/  ISETP.GT.AND P0, PT, R16, RZ, P2 ;  /* 0x000000ff1000720c */ /* 0x000fe20001704270 */
[----:B------:R-:W-:Y:S01]  /*50a0*/  FMUL R36, R36, R0 ;  /* 0x0000000024247220 */ /* 0x000fe20000400000 */
[----:B------:R-:W-:Y:S01]  /*50b0*/  F2FP.F16.F32.PACK_AB R84, RZ, R84 ;  /* 0x00000054ff54723e */ /* 0x000fe200000000ff */
[-C--:B------:R-:W-:Y:S01]  /*50c0*/  FMUL R37, R37, R0.reuse ;  /* 0x0000000025257220 */ /* 0x080fe20000400000 */
[----:B------:R-:W-:Y:S01]  /*50d0*/  P2R R12, PR, RZ, 0x20 ;  /* 0x00000020ff0c7803 */ /* 0x000fe20000000000 */
        /* <DEDUP_REMOVED lines=9> */
[----:B------:R-:W-:Y:S01]  /*5170*/  ISETP.GT.AND P0, PT, R16, RZ, P1 ;  /* 0x000000ff1000720c */ /* 0x000fe20000f04270 */
        /* <DEDUP_REMOVED lines=13> */
[----:B------:R-:W-:Y:S01]  /*5250*/  ISETP.GT.AND P0, PT, R16, 0x8, P2 ;  /* 0x000000081000780c */ /* 0x000fe20001704270 */
        /* <DEDUP_REMOVED lines=17> */
[----:B------:R-:W-:-:S02]  /*5370*/  F2FP.F16.F32.PACK_AB R36, RZ, R36 ;  /* 0x00000024ff24723e */ /* 0x000fc400000000ff */
[----:B------:R-:W-:Y:S02]  /*5380*/  F2FP.F16.F32.PACK_AB R37, RZ, R37 ;  /* 0x00000025ff25723e */ /* 0x000fe400000000ff */
[----:B------:R-:W-:Y:S02]  /*5390*/  F2FP.F16.F32.PACK_AB R38, RZ, R38 ;  /* 0x00000026ff26723e */ /* 0x000fe400000000ff */
[----:B------:R-:W-:Y:S02]  /*53a0*/  F2FP.F16.F32.PACK_AB R39, RZ, R39 ;  /* 0x00000027ff27723e */ /* 0x000fe400000000ff */
[----:B------:R-:W-:Y:S01]  /*53b0*/  F2FP.F16.F32.PACK_AB R40, RZ, R40 ;  /* 0x00000028ff28723e */ /* 0x000fe200000000ff */
[----:B------:R-:W-:Y:S01]  /*53c0*/  @P0 STG.E.U16 desc[UR12][R4.64+0x32], R71 ;  /* 0x0000324704000986 */ /* 0x000fe2000c10150c */
[----:B------:R-:W-:Y:S02]  /*53d0*/  ISETP.GT.AND P0, PT, R16, RZ, P2 ;  /* 0x000000ff1000720c */ /* 0x000fe40001704270 */
[----:B------:R-:W-:-:S02]  /*53e0*/  F2FP.F16.F32.PACK_AB R41, RZ, R41 ;  /* 0x00000029ff29723e */ /* 0x000fc400000000ff */
[----:B------:R-:W-:Y:S02]  /*53f0*/  F2FP.F16.F32.PACK_AB R42, RZ, R42 ;  /* 0x0000002aff2a723e */ /* 0x000fe400000000ff */
[----:B------:R-:W-:Y:S02]  /*5400*/  F2FP.F16.F32.PACK_AB R43, RZ, R43 ;  /* 0x0000002bff2b723e */ /* 0x000fe400000000ff */
[----:B------:R-:W-:Y:S02]  /*5410*/  F2FP.F16.F32.PACK_AB R44, RZ, R44 ;  /* 0x0000002cff2c723e */ /* 0x000fe400000000ff */
[----:B------:R-:W-:Y:S02]  /*5420*/  F2FP.F16.F32.PACK_AB R45, RZ, R45 ;  /* 0x0000002dff2d723e */ /* 0x000fe400000000ff */
[----:B------:R-:W-:Y:S01]  /*5430*/  F2FP.F16.F32.PACK_AB R46, RZ, R46 ;  /* 0x0000002eff2e723e */ /* 0x000fe200000000ff */
[----:B------:R-:W-:Y:S01]  /*5440*/  @P0 STG.E.U16 desc[UR12][R2.64+0x40], R72 ;  /* 0x0000404802000986 */ /* 0x000fe2000c10150c */
[----:B------:R-:W-:-:S02]  /*5450*/  ISETP.GT.AND P0, PT, R16, RZ, P1 ;  /* 0x000000ff1000720c */ /* 0x000fc40000f04270 */
[----:B------:R-:W-:Y:S02]  /*5460*/  F2FP.F16.F32.PACK_AB R47, RZ, R47 ;  /* 0x0000002fff2f723e */ /* 0x000fe400000000ff */
[----:B------:R-:W-:Y:S02]  /*5470*/  F2FP.F16.F32.PACK_AB R48, RZ, R48 ;  /* 0x00000030ff30723e */ /* 0x000fe400000000ff */
[----:B------:R-:W-:Y:S02]  /*5480*/  F2FP.F16.F32.PACK_AB R49, RZ, R49 ;  /* 0x00000031ff31723e */ /* 0x000fe400000000ff */
[----:B------:R-:W-:Y:S02]  /*5490*/  F2FP.F16.F32.PACK_AB R50, RZ, R50 ;  /* 0x00000032ff32723e */ /* 0x000fe400000000ff */
[----:B------:R-:W-:Y:S02]  /*54a0*/  F2FP.F16.F32.PACK_AB R51, RZ, R51 ;  /* 0x00000033ff33723e */ /* 0x000fe400000000ff */
[----:B------:R-:W-:Y:S01]  /*54b0*/  F2FP.F16.F32.PACK_AB R52, RZ, R52 ;  /* 0x00000034ff34723e */ /* 0x000fe200000000ff */
[----:B------:R-:W-:Y:S01]  /*54c0*/  @P0 STG.E.U16 desc[UR12][R2.64+0x42], R73 ;  /* 0x0000424902000986 */ /* 0x000fe2000c10150c */
[----:B------:R-:W-:-:S02]  /*54d0*/  ISETP.GT.AND P0, PT, R16, 0x8, P2 ;  /* 0x000000081000780c */ /* 0x000fc40001704270 */
[----:B------:R-:W-:Y:S02]  /*54e0*/  ISETP.GT.AND P2, PT, R15, 0x38, PT ;  /* 0x000000380f00780c */ /* 0x000fe40003f44270 */
[----:B------:R-:W-:Y:S02]  /*54f0*/  F2FP.F16.F32.PACK_AB R53, RZ, R53 ;  /* 0x00000035ff35723e */ /* 0x000fe400000000ff */
[----:B------:R-:W-:-:S07]  /*5500*/  F2FP.F16.F32.PACK_AB R54, RZ, R54 ;  /* 0x00000036ff36723e */ /* 0x000fce00000000ff */
[----:B------:R-:W-:Y:S01]  /*5510*/  @P0 STG.E.U16 desc[UR12][R4.64+0x40], R74 ;  /* 0x0000404a04000986 */ /* 0x000fe2000c10150c */
[----:B------:R-:W-:-:S13]  /*5520*/  ISETP.GT.AND P0, PT, R16, 0x8, P1 ;  /* 0x000000081000780c */ /* 0x000fda0000f04270 */
[----:B------:R-:W-:Y:S01]  /*5530*/  @P0 STG.E.U16 desc[UR12][R4.64+0x42], R75 ;  /* 0x0000424b04000986 */ /* 0x000fe2000c10150c */
[----:B------:R-:W-:-:S13]  /*5540*/  ISETP.GT.AND P0, PT, R16, RZ, P5 ;  /* 0x000000ff1000720c */ /* 0x000fda0002f04270 */
[----:B------:R-:W-:Y:S01]  /*5550*/  @P0 STG.E.U16 desc[UR12][R2.64+0x50], R76 ;  /* 0x0000504c02000986 */ /* 0x000fe2000c10150c */
[----:B------:R-:W-:-:S04]  /*5560*/  ISETP.GT.AND P0, PT, R15, 0x29, PT ;  /* 0x000000290f00780c */ /* 0x000fc80003f04270 */
[----:B------:R-:W-:Y:S02]  /*5570*/  ISETP.GT.AND P1, PT, R16, RZ, P0 ;  /* 0x000000ff1000720c */ /* 0x000fe40000724270 */
[----:B------:R-:W-:-:S11]  /*5580*/  P2R R13, PR, RZ, 0x1 ;  /* 0x00000001ff0d7803 */ /* 0x000fd60000000000 */
[----:B------:R-:W-:Y:S01]  /*5590*/  @P1 STG.E.U16 desc[UR12][R2.64+0x52], R77 ;  /* 0x0000524d02001986 */ /* 0x000fe2000c10150c */
[----:B------:R-:W-:-:S13]  /*55a0*/  ISETP.GT.AND P1, PT, R16, 0x8, P5 ;  /* 0x000000081000780c */ /* 0x000fda0002f24270 */
[----:B------:R-:W-:Y:S01]  /*55b0*/  @P1 STG.E.U16 desc[UR12][R4.64+0x50], R78 ;  /* 0x0000504e04001986 */ /* 0x000fe2000c10150c */
[C---:B------:R-:W-:Y:S02]  /*55c0*/  ISETP.GT.AND P1, PT, R16.reuse, 0x8, P0 ;  /* 0x000000081000780c */ /* 0x040fe40000724270 */
[----:B------:R-:W-:-:S11]  /*55d0*/  ISETP.GT.AND P0, PT, R16, 0x8, P2 ;  /* 0x000000081000780c */ /* 0x000fd60001704270 */
[----:B------:R-:W-:Y:S01]  /*55e0*/  @P1 STG.E.U16 desc[UR12][R4.64+0x52], R79 ;  /* 0x0000524f04001986 */ /* 0x000fe2000c10150c */
[----:B------:R-:W-:-:S13]  /*55f0*/  ISETP.GT.AND P1, PT, R16, RZ, P4 ;  /* 0x000000ff1000720c */ /* 0x000fda0002724270 */
[----:B------:R-:W-:Y:S01]  /*5600*/  @P1 STG.E.U16 desc[UR12][R2.64+0x60], R80 ;  /* 0x0000605002001986 */ /* 0x000fe2000c10150c */
[----:B------:R-:W-:-:S13]  /*5610*/  ISETP.GT.AND P1, PT, R16, RZ, P3 ;  /* 0x000000ff1000720c */ /* 0x000fda0001f24270 */
[----:B------:R-:W-:Y:S01]  /*5620*/  @P1 STG.E.U16 desc[UR12][R2.64+0x62], R81 ;  /* 0x0000625102001986 */ /* 0x000fe2000c10150c */
[----:B------:R-:W-:-:S13]  /*5630*/  ISETP.GT.AND P1, PT, R16, 0x8, P4 ;  /* 0x000000081000780c */ /* 0x000fda0002724270 */
[----:B------:R-:W-:Y:S01]  /*5640*/  @P1 STG.E.U16 desc[UR12][R4.64+0x60], R82 ;  /* 0x0000605204001986 */ /* 0x000fe2000c10150c */
[----:B------:R-:W-:-:S13]  /*5650*/  ISETP.GT.AND P1, PT, R16, 0x8, P3 ;  /* 0x000000081000780c */ /* 0x000fda0001f24270 */
[----:B------:R-:W-:Y:S01]  /*5660*/  @P1 STG.E.U16 desc[UR12][R4.64+0x62], R83 ;  /* 0x0000625304001986 */ /* 0x000fe2000c10150c */
[----:B------:R-:W-:-:S05]  /*5670*/  IADD3 R10, P1, R17, R4, RZ ;  /* 0x00000004110a7210 */ /* 0x000fca0007f3e0ff */
[----:B------:R-:W-:Y:S01]  /*5680*/  IMAD.X R11, R9, 0x1, R5, P1 ;  /* 0x00000001090b7824 */ /* 0x000fe200008e0605 */
[----:B------:R-:W-:-:S13]  /*5690*/  ISETP.GT.AND P1, PT, R16, RZ, P2 ;  /* 0x000000ff1000720c */ /* 0x000fda0001724270 */
[----:B------:R-:W-:Y:S01]  /*56a0*/  @P1 STG.E.U16 desc[UR12][R2.64+0x70], R84 ;  /* 0x0000705402001986 */ /* 0x000fe2000c10150c */
[----:B------:R-:W-:-:S05]  /*56b0*/  IADD3 R8, P1, R17, R2, RZ ;  /* 0x0000000211087210 */ /* 0x000fca0007f3e0ff */
[----:B------:R-:W-:Y:S01]  /*56c0*/  IMAD.X R9, R9, 0x1, R3, P1 ;  /* 0x0000000109097824 */ /* 0x000fe200008e0603 */
[----:B------:R-:W-:-:S04]  /*56d0*/  ISETP.GT.AND P1, PT, R15, 0x39, PT ;  /* 0x000000390f00780c */ /* 0x000fc80003f24270 */
[----:B------:R-:W-:-:S13]  /*56e0*/  ISETP.GT.AND P5, PT, R16, RZ, P1 ;  /* 0x000000ff1000720c */ /* 0x000fda0000fa4270 */
[----:B------:R0:W-:Y:S01]  /*56f0*/  @P5 STG.E.U16 desc[UR12][R2.64+0x72], R85 ;  /* 0x0000725502005986 */ /* 0x0001e2000c10150c */
[----:B------:R-:W-:-:S03]  /*5700*/  ISETP.GT.AND P5, PT, R15, RZ, PT ;  /* 0x000000ff0f00720c */ /* 0x000fc60003fa4270 */
[----:B------:R-:W-:Y:S01]  /*5710*/  @P0 STG.E.U16 desc[UR12][R4.64+0x70], R86 ;  /* 0x0000705604000986 */ /* 0x000fe2000c10150c */
[----:B------:R-:W-:-:S13]  /*5720*/  ISETP.GT.AND P0, PT, R16, 0x8, P1 ;  /* 0x000000081000780c */ /* 0x000fda0000f04270 */
[----:B------:R-:W-:Y:S01]  /*5730*/  @P0 STG.E.U16 desc[UR12][R4.64+0x72], R87 ;  /* 0x0000725704000986 */ /* 0x000fe2000c10150c */
[C---:B------:R-:W-:Y:S02]  /*5740*/  ISETP.GT.AND P0, PT, R16.reuse, 0x40, P5 ;  /* 0x000000401000780c */ /* 0x040fe40002f04270 */
[----:B------:R-:W-:-:S11]  /*5750*/  ISETP.GT.AND P5, PT, R16, 0x48, P5 ;  /* 0x000000481000780c */ /* 0x000fd60002fa4270 */
[----:B------:R-:W-:Y:S01]  /*5760*/  @P0 STG.E.U16 desc[UR12][R8.64], R24 ;  /* 0x0000001808000986 */ /* 0x000fe2000c10150c */
[C---:B------:R-:W-:Y:S02]  /*5770*/  ISETP.GT.AND P0, PT, R16.reuse, 0x40, P6 ;  /* 0x000000401000780c */ /* 0x040fe40003704270 */
[----:B------:R-:W-:-:S11]  /*5780*/  ISETP.GT.AND P6, PT, R16, 0x48, P6 ;  /* 0x000000481000780c */ /* 0x000fd600037c4270 */
[----:B0-----:R-:W-:Y:S02]  /*5790*/  @P0 IMAD.MOV.U32 R2, RZ, RZ, R8 ;  /* 0x000000ffff020224 */ /* 0x001fe400078e0008 */
[----:B------:R-:W-:-:S05]  /*57a0*/  @P0 IMAD.MOV.U32 R3, RZ, RZ, R9 ;  /* 0x000000ffff030224 */ /* 0x000fca00078e0009 */
[----:B------:R0:W-:Y:S01]  /*57b0*/  @P0 STG.E.U16 desc[UR12][R2.64+0x2], R25 ;  /* 0x0000021902000986 */ /* 0x0001e2000c10150c */
[----:B------:R-:W-:-:S03]  /*57c0*/  ISETP.NE.AND P0, PT, R13, RZ, PT ;  /* 0x000000ff0d00720c */ /* 0x000fc60003f05270 */
[----:B------:R-:W-:Y:S01]  /*57d0*/  @P5 STG.E.U16 desc[UR12][R10.64], R26 ;  /* 0x0000001a0a005986 */ /* 0x000fe2000c10150c */
[----:B------:R-:W-:-:S03]  /*57e0*/  ISETP.NE.AND P5, PT, R12, RZ, PT ;  /* 0x000000ff0c00720c */ /* 0x000fc60003fa5270 */
[----:B------:R-:W-:Y:S01]  /*57f0*/  @P6 STG.E.U16 desc[UR12][R10.64+0x2], R27 ;  /* 0x0000021b0a006986 */ /* 0x000fe2000c10150c */
[----:B------:R-:W-:-:S04]  /*5800*/  ISETP.GT.AND P6, PT, R15, 0x8, PT ;  /* 0x000000080f00780c */ /* 0x000fc80003fc4270 */
[----:B------:R-:W-:-:S13]  /*5810*/  ISETP.GT.AND P6, PT, R16, 0x40, P6 ;  /* 0x000000401000780c */ /* 0x000fda00037c4270 */
[----:B0-----:R-:W-:Y:S02]  /*5820*/  @P6 IMAD.MOV.U32 R2, RZ, RZ, R8 ;  /* 0x000000ffff026224 */ /* 0x001fe400078e0008 */
[----:B------:R-:W-:-:S05]  /*5830*/  @P6 IMAD.MOV.U32 R3, RZ, RZ, R9 ;  /* 0x000000ffff036224 */ /* 0x000fca00078e0009 */
[----:B------:R0:W-:Y:S01]  /*5840*/  @P6 STG.E.U16 desc[UR12][R2.64+0x10], R28 ;  /* 0x0000101c02006986 */ /* 0x0001e2000c10150c */
[----:B------:R-:W-:-:S04]  /*5850*/  ISETP.GT.AND P6, PT, R15, 0x9, PT ;  /* 0x000000090f00780c */ /* 0x000fc80003fc4270 */
[----:B------:R-:W-:-:S13]  /*5860*/  ISETP.GT.AND P6, PT, R16, 0x40, P6 ;  /* 0x000000401000780c */ /* 0x000fda00037c4270 */
[----:B0-----:R-:W-:Y:S02]  /*5870*/  @P6 IMAD.MOV.U32 R2, RZ, RZ, R8 ;  /* 0x000000ffff026224 */ /* 0x001fe400078e0008 */
[----:B------:R-:W-:-:S05]  /*5880*/  @P6 IMAD.MOV.U32 R3, RZ, RZ, R9 ;  /* 0x000000ffff036224 */ /* 0x000fca00078e0009 */
[----:B------:R0:W-:Y:S01]  /*5890*/  @P6 STG.E.U16 desc[UR12][R2.64+0x12], R29 ;  /* 0x0000121d02006986 */ /* 0x0001e2000c10150c */
[----:B------:R-:W-:-:S04]  /*58a0*/  ISETP.GT.AND P6, PT, R15, 0x8, PT ;  /* 0x000000080f00780c */ /* 0x000fc80003fc4270 */
[----:B------:R-:W-:-:S13]  /*58b0*/  ISETP.GT.AND P6, PT, R16, 0x48, P6 ;  /* 0x000000481000780c */ /* 0x000fda00037c4270 */
        /* <DEDUP_REMOVED lines=66> */
[C---:B------:R-:W-:Y:S02]  /*5ce0*/  ISETP.GT.AND P6, PT, R16.reuse, 0x40, P5 ;  /* 0x000000401000780c */ /* 0x040fe40002fc4270 */
[----:B------:R-:W-:-:S11]  /*5cf0*/  ISETP.GT.AND P5, PT, R16, 0x48, P5 ;  /* 0x000000481000780c */ /* 0x000fd60002fa4270 */
        /* <DEDUP_REMOVED lines=9> */
[----:B------:R-:W-:Y:S01]  /*5d90*/  ISETP.GT.AND P4, PT, R16, 0x48, P4 ;  /* 0x000000481000780c */ /* 0x000fe20002784270 */
        /* <DEDUP_REMOVED lines=17> */
[----:B------:R0:W-:Y:S02]  /*5eb0*/  @P0 STG.E.U16 desc[UR12][R2.64+0x62], R49 ;  /* 0x0000623102000986 */ /* 0x0001e4000c10150c */
        /* <DEDUP_REMOVED lines=8> */
[----:B------:R0:W-:Y:S04]  /*5f40*/  @P6 STG.E.U16 desc[UR12][R2.64+0x70], R52 ;  /* 0x0000703402006986 */ /* 0x0001e8000c10150c */
[----:B------:R1:W-:Y:S01]  /*5f50*/  @P5 STG.E.U16 desc[UR12][R8.64+0x72], R53 ;  /* 0x0000723508005986 */ /* 0x0003e2000c10150c */
[----:B0-----:R-:W-:Y:S02]  /*5f60*/  @P2 IMAD.MOV.U32 R2, RZ, RZ, R6 ;  /* 0x000000ffff022224 */ /* 0x001fe400078e0006 */
[----:B------:R-:W-:-:S05]  /*5f70*/  @P2 IMAD.MOV.U32 R3, RZ, RZ, R7 ;  /* 0x000000ffff032224 */ /* 0x000fca00078e0007 */
[----:B------:R1:W-:Y:S01]  /*5f80*/  @P2 STG.E.U16 desc[UR12][R2.64+0x70], R54 ;  /* 0x0000703602002986 */ /* 0x0003e2000c10150c */
[----:B------:R-:W-:Y:S05]  /*5f90*/  @!P1 EXIT ;  /* 0x000000000000994d */ /* 0x000fea0003800000 */
[----:B------:R-:W-:-:S05]  /*5fa0*/  F2FP.F16.F32.PACK_AB R0, RZ, R0 ;  /* 0x00000000ff00723e */ /* 0x000fca00000000ff */
[----:B------:R-:W-:Y:S01]  /*5fb0*/  STG.E.U16 desc[UR12][R6.64+0x72], R0 ;  /* 0x0000720006007986 */ /* 0x000fe2000c10150c */
[----:B------:R-:W-:Y:S05]  /*5fc0*/  EXIT ;  /* 0x000000000000794d */ /* 0x000fea0003800000 */
.L_x_10:
[----:B------:R-:W-:-:S13]  /*5fd0*/  ISETP.NE.AND P0, PT, R6, RZ, PT ;  /* 0x000000ff0600720c */ /* 0x000fda0003f05270 */
[----:B------:R-:W-:Y:S05]  /*5fe0*/  @P0 EXIT ;  /* 0x000000000000094d */ /* 0x000fea0003800000 */
[----:B------:R-:W-:-:S13]  /*5ff0*/  ELECT P0, URZ, PT ;  /* 0x00000000003f782f */ /* 0x000fda0003800000 */
[----:B------:R-:W-:Y:S05]  /*6000*/  @!P0 BRA `(.L_x_145) ;  /* 0x0000000400c08947 */ /* 0x000fea0003800000 */
[----:B------:R-:W-:Y:S02]  /*6010*/  ISETP.GE.AND P0, PT, R3, 0x1, PT ;  /* 0x000000010300780c */ /* 0x000fe40003f06270 */
[----:B------:R-:W-:-:S04]  /*6020*/  SHF.R.S32.HI R7, RZ, 0x1f, R8 ;  /* 0x0000001fff077819 */ /* 0x000fc80000011408 */
[----:B------:R-:W-:-:S07]  /*6030*/  LEA.HI R7, R7, R8, RZ, 0x7 ;  /* 0x0000000807077211 */ /* 0x000fce00078f38ff */
[----:B------:R-:W-:Y:S05]  /*6040*/  @!P0 BRA `(.L_x_145) ;  /* 0x0000000400b08947 */ /* 0x000fea0003800000 */
[----:B------:R-:W0:Y:S01]  /*6050*/  S2R R4, SR_CTAID.X ;  /* 0x0000000000047919 */ /* 0x000e220000002500 */
[----:B------:R-:W-:Y:S01]  /*6060*/  LOP3.LUT R7, R7, 0xffffff80, RZ, 0xc0, !PT ;  /* 0xffffff8007077812 */ /* 0x000fe200078ec0ff */
[----:B------:R-:W-:Y:S01]  /*6070*/  ULDC UR4, c[0x0][0x384] ;  /* 0x0000e10000047ab9 */ /* 0x000fe20000000800 */
[----:B------:R-:W-:Y:S01]  /*6080*/  LOP3.LUT P0, RZ, R8, 0x1f, RZ, 0xc0, !PT ;  /* 0x0000001f08ff7812 */ /* 0x000fe2000780c0ff */
[----:B------:R-:W1:Y:S01]  /*6090*/  S2R R12, SR_CTAID.Y ;  /* 0x00000000000c7919 */ /* 0x000e620000002600 */
[----:B-----5:R-:W-:Y:S01]  /*60a0*/  IMAD R0, R10, R11, RZ ;  /* 0x0000000b0a007224 */ /* 0x020fe200078e02ff */
[----:B------:R-:W-:Y:S01]  /*60b0*/  ULDC UR5, c[0x0][0x388] ;  /* 0x0000e20000057ab9 */ /* 0x000fe20000000800 */
[----:B------:R-:W-:Y:S01]  /*60c0*/  IMAD.IADD R7, R8, 0x1, -R7 ;  /* 0x0000000108077824 */ /* 0x000fe200078e0a07 */
[----:B------:R-:W-:Y:S01]  /*60d0*/  LOP3.LUT R20, R2, 0x2, RZ, 0xfc, !PT ;  /* 0x0000000202147812 */ /* 0x000fe200078efcff */
[----:B------:R-:W-:Y:S01]  /*60e0*/  IMAD.MOV.U32 R6, RZ, RZ, RZ ;  /* 0x000000ffff067224 */ /* 0x000fe200078e00ff */
[----:B------:R-:W-:Y:S01]  /*60f0*/  CS2R R8, SRZ ;  /* 0x0000000000087805 */ /* 0x000fe2000001ff00 */
[----:B------:R-:W-:Y:S01]  /*6100*/  IMAD.MOV.U32 R10, RZ, RZ, RZ ;  /* 0x000000ffff0a7224 */ /* 0x000fe200078e00ff */
[----:B------:R-:W-:Y:S01]  /*6110*/  ISETP.NE.AND P1, PT, R7, RZ, PT ;  /* 0x000000ff0700720c */ /* 0x000fe20003f25270 */
[----:B------:R-:W-:Y:S01]  /*6120*/  IMAD R0, R5, R0, 0x1 ;  /* 0x0000000105007424 */ /* 0x000fe200078e0200 */
[----:B------:R-:W-:Y:S01]  /*6130*/  ISETP.NE.OR P0, PT, R7, RZ, !P0 ;  /* 0x000000ff0700720c */ /* 0x000fe20004705670 */
[----:B------:R-:W-:-:S02]  /*6140*/  IMAD.MOV.U32 R7, RZ, RZ, 0x1 ;  /* 0x00000001ff077424 */ /* 0x000fc400078e00ff */
[----:B0-----:R-:W-:-:S04]  /*6150*/  IMAD.SHL.U32 R18, R4, 0x80, RZ ;  /* 0x0000008004127824 */ /* 0x001fc800078e00ff */
[----:B------:R-:W-:-:S04]  /*6160*/  IMAD.HI.U32 R4, R18, UR4, RZ ;  /* 0x0000000412047c27 */ /* 0x000fc8000f8e00ff */
[----:B-1----:R-:W-:Y:S01]  /*6170*/  IMAD.SHL.U32 R19, R12, 0x40, RZ ;  /* 0x000000400c137824 */ /* 0x002fe200078e00ff */
[----:B------:R-:W-:-:S07]  /*6180*/  SHF.R.U32.HI R4, RZ, UR5, R4 ;  /* 0x00000005ff047c19 */ /* 0x000fce0008011604 */
.L_x_149:
[----:B------:R-:W0:Y:S01]  /*6190*/  S2R R12, SR_CgaCtaId ;  /* 0x00000000000c7919 */ /* 0x000e220000008800 */
[----:B------:R-:W-:-:S04]  /*61a0*/  MOV R11, 0x400 ;  /* 0x00000400000b7802 */ /* 0x000fc80000000f00 */
[----:B0-----:R-:W-:Y:S02]  /*61b0*/  LEA R21, R12, R11, 0x18 ;  /* 0x0000000b0c157211 */ /* 0x001fe400078ec0ff */
[----:B------:R-:W-:-:S03]  /*61c0*/  SHF.L.U32 R11, R7, 0x1f, RZ ;  /* 0x0000001f070b7819 */ /* 0x000fc600000006ff */
[----:B------:R-:W-:-:S07]  /*61d0*/  IMAD R12, R6, 0x8, R21 ;  /* 0x00000008060c7824 */ /* 0x000fce00078e0215 */
.L_x_146:
[----:B0-----:R0:W1:Y:S02]  /*61e0*/  SYNCS.PHASECHK.TRANS64.TRYWAIT P2, [R12+URZ+0x36048], R11 ;  /* 0x0360480b0c0075a7 */ /* 0x001064000804017f */
[----:B-1----:R-:W-:Y:S05]  /*61f0*/  @!P2 NANOSLEEP.SYNCS 0x989680 ;  /* 0x009896800000a95d */ /* 0x002fea0003900000 */
[----:B------:R-:W1:Y:S02]  /*6200*/  @!P2 SYNCS.PHASECHK.TRANS64 P2, [R12+URZ+0x36048], R11 ;  /* 0x0360480b0c00a5a7 */ /* 0x000e64000804007f */
[----:B-1----:R-:W-:Y:S05]  /*6210*/  @!P2 BRA `(.L_x_146) ;  /* 0xfffffffc00f0a947 */ /* 0x002fea000383ffff */
[----:B0-----:R-:W0:Y:S02]  /*6220*/  @!P1 LDC R11, c[0x0][0x500] ;  /* 0x00014000ff0b9b82 */ /* 0x001e240000000800 */
[----:B0-----:R0:W-:Y:S02]  /*6230*/  @!P1 SYNCS.ARRIVE.TRANS64 RZ, [R12+URZ+0x36000], R11 ;  /* 0x0360000b0cff99a7 */ /* 0x0011e4000800003f */
[----:B0-----:R-:W-:-:S04]  /*6240*/  PRMT R11, R20, 0x9910, RZ ;  /* 0x00009910140b7816 */ /* 0x001fc800000000ff */
[----:B------:R-:W-:-:S13]  /*6250*/  ISETP.NE.AND P2, PT, R11, 0x2, PT ;  /* 0x000000020b00780c */ /* 0x000fda0003f45270 */
[----:B------:R-:W-:Y:S05]  /*6260*/  @P2 BRA `(.L_x_147) ;  /* 0x0000000000042947 */ /* 0x000fea0003800000 */
[----:B------:R-:W-:Y:S01]  /*6270*/  BPT.TRAP 0x1 ;  /* 0x000000040000795c */ /* 0x000fe20000300000 */
.L_x_147:
[----:B------:R-:W-:Y:S05]  /*6280*/  @P0 BRA `(.L_x_148) ;  /* 0x0000000000040947 */ /* 0x000fea0003800000 */
[----:B------:R-:W-:Y:S01]  /*6290*/  BPT.TRAP 0x1 ;  /* 0x000000040000795c */ /* 0x000fe20000300000 */
.L_x_148:
[----:B------:R-:W0:Y:S01]  /*62a0*/  LDC R13, c[0x0][0x380] ;  /* 0x0000e000ff0d7b82 */ /* 0x000e220000000800 */
[----:B------:R-:W-:Y:S01]  /*62b0*/  R2UR UR4, R4 ;  /* 0x00000000040472ca */ /* 0x000fe200000e0000 */
[----:B------:R-:W-:Y:S01]  /*62c0*/  ULDC UR20, c[0x0][0x38c] ;  /* 0x0000e30000147ab9 */ /* 0x000fe20000000800 */
[----:B------:R-:W-:Y:S01]  /*62d0*/  R2UR UR5, R18 ;  /* 0x00000000120572ca */ /* 0x000fe200000e0000 */
[----:B------:R-:W-:Y:S01]  /*62e0*/  UISETP.NE.AND UP0, UPT, UR20, 0x1, UPT ;  /* 0x000000011400788c */ /* 0x000fe2000bf05270 */
[----:B------:R-:W-:Y:S01]  /*62f0*/  R2UR UR17, R12 ;  /* 0x000000000c1172ca */ /* 0x000fe200000e0000 */
[C---:B------:R-:W-:Y:S01]  /*6300*/  VIADD R12, R10.reuse, 0x1 ;  /* 0x000000010a0c7836 */ /* 0x040fe20000000000 */
[----:B------:R-:W-:Y:S01]  /*6310*/  R2UR UR18, R10 ;  /* 0x000000000a1272ca */ /* 0x000fe200000e0000 */
[----:B---3--:R-:W1:Y:S01]  /*6320*/  LDC.64 R14, c[0x0][0x3b8] ;  /* 0x0000ee00ff0e7b82 */ /* 0x008e620000000a00 */
[----:B------:R-:W-:Y:S01]  /*6330*/  R2UR UR9, R21 ;  /* 0x00000000150972ca */ /* 0x000fe200000e0000 */
[----:B------:R-:W-:Y:S01]  /*6340*/  VIADD R0, R0, 0xffffffff ;  /* 0xffffffff00007836 */ /* 0x000fe20000000000 */
[----:B------:R-:W-:Y:S01]  /*6350*/  R2UR UR16, R6 ;  /* 0x00000000061072ca */ /* 0x000fe200000e0000 */
[----:B------:R-:W-:Y:S01]  /*6360*/  ULDC.64 UR24, c[0x0][0x198] ;  /* 0x0000660000187ab9 */ /* 0x000fe20000000a00 */
[----:B------:R-:W-:Y:S01]  /*6370*/  R2UR UR12, R9 ;  /* 0x00000000090c72ca */ /* 0x000fe200000e0000 */
[----:B------:R-:W-:Y:S01]  /*6380*/  ULDC.64 UR14, c[0x0][0x3b0] ;  /* 0x0000ec00000e7ab9 */ /* 0x000fe20000000a00 */
[----:B------:R-:W-:Y:S01]  /*6390*/  @UP0 ULDC.64 UR10, c[0x0][0x390] ;  /* 0x0000e400000a0ab9 */ /* 0x000fe20000000a00 */
[----:B------:R-:W1:Y:S01]  /*63a0*/  LDC.64 R16, c[0x0][0x3d8] ;  /* 0x0000f600ff107b82 */ /* 0x000e620000000a00 */
[----:B------:R-:W-:Y:S01]  /*63b0*/  R2UR UR13, R8 ;  /* 0x00000000080d72ca */ /* 0x000fe200000e0000 */
[----:B------:R-:W-:Y:S01]  /*63c0*/  ULDC.64 UR22, c[0x0][0x3d0] ;  /* 0x0000f40000167ab9 */ /* 0x000fe20000000a00 */
[----:B------:R-:W-:Y:S01]  /*63d0*/  ISETP.GT.AND P5, PT, R0, 0x1, PT ;  /* 0x000000010000780c */ /* 0x000fe20003fa4270 */
[----:B------:R-:W-:-:S02]  /*63e0*/  USHF.L.U32 UR18, UR18, 0x6, URZ ;  /* 0x0000000612127899 */ /* 0x000fc4000800063f */
[----:B------:R-:W-:Y:S01]  /*63f0*/  UIADD3 UR17, UR17, 0x36000, URZ ;  /* 0x0003600011117890 */ /* 0x000fe2000fffe03f */
[----:B0-----:R-:W-:Y:S01]  /*6400*/  ISETP.NE.AND P2, PT, R13, 0x1, PT ;  /* 0x000000010d00780c */ /* 0x001fe20003f45270 */
[----:B------:R-:W-:Y:S01]  /*6410*/  ULEA UR16, UR16, UR9, 0xe ;  /* 0x0000000910107291 */ /* 0x000fe2000f8e703f */
[----:B------:R-:W-:Y:S01]  /*6420*/  UMOV UR26, 0x0 ;  /* 0x00000000001a7882 */ /* 0x000fe20000000000 */
[----:B------:R-:W-:-:S03]  /*6430*/  UMOV UR27, 0x10000000 ;  /* 0x10000000001b7882 */ /* 0x000fc60000000000 */
[----:B------:R-:W-:-:S07]  /*6440*/  UMOV UR9, UR17 ;  /* 0x0000001100097c82 */ /* 0x000fce0008000000 */
[----:B------:R-:W-:Y:S01]  /*6450*/  @P2 IMAD.U32 R11, RZ, RZ, UR4 ;  /* 0x00000004ff0b2e24 */ /* 0x000fe2000f8e00ff */
[----:B------:R-:W-:Y:S01]  /*6460*/  UIADD3 UR4, UP1, UR24, 0xf0, URZ ;  /* 0x000000f018047890 */ /* 0x000fe2000ff3e03f */
[----:B-1----:R-:W-:Y:S01]  /*6470*/  IMAD R10, R8, R15, R17 ;  /* 0x0000000f080a7224 */ /* 0x002fe200078e0211 */
[----:B------:R-:W-:Y:S02]  /*6480*/  UIADD3 UR24, UP2, UR24, 0x1f0, URZ ;  /* 0x000001f018187890 */ /* 0x000fe4000ff5e03f */
[----:B------:R-:W-:Y:S01]  /*6490*/  @P2 R2UR UR5, R11 ;  /* 0x000000000b0522ca */ /* 0x000fe200000e0000 */
[----:B------:R-:W-:Y:S01]  /*64a0*/  IMAD R11, R6, 0x2000, R21 ;  /* 0x00002000060b7824 */ /* 0x000fe200078e0215 */
[----:B------:R-:W-:Y:S01]  /*64b0*/  ISETP.NE.AND P2, PT, R12, R5, PT ;  /* 0x000000050c00720c */ /* 0x000fe20003f45270 */
[----:B------:R-:W-:-:S03]  /*64c0*/  VIADD R6, R6, 0x1 ;  /* 0x0000000106067836 */ /* 0x000fc60000000000 */
[----:B------:R-:W-:Y:S01]  /*64d0*/  R2UR UR8, R11 ;  /* 0x000000000b0872ca */ /* 0x000fe200000e0000 */
[----:B------:R-:W-:Y:S01]  /*64e0*/  IMAD R11, R9, R14, R16 ;  /* 0x0000000e090b7224 */ /* 0x000fe200078e0210 */
[C---:B------:R-:W-:Y:S01]  /*64f0*/  ISETP.NE.AND P4, PT, R6.reuse, 0x9, PT ;  /* 0x000000090600780c */ /* 0x040fe20003f85270 */
[----:B------:R-:W0:Y:S03]  /*6500*/  LDC R14, c[0x0][0x3c8] ;  /* 0x0000f200ff0e7b82 */ /* 0x000e260000000800 */
[----:B------:R-:W-:Y:S01]  /*6510*/  PRMT R10, R11, 0x40, R10 ;  /* 0x000000400b0a7816 */ /* 0x000fe2000000000a */
[----:B------:R-:W-:Y:S01]  /*6520*/  UIADD3 UR6, -UR5, URZ, URZ ;  /* 0x0000003f05067290 */ /* 0x000fe2000fffe13f */
[----:B------:R-:W-:Y:S01]  /*6530*/  VIADD R11, R9, 0x1 ;  /* 0x00000001090b7836 */ /* 0x000fe20000000000 */
[----:B------:R-:W-:Y:S01]  /*6540*/  UMOV UR21, UR5 ;  /* 0x0000000500157c82 */ /* 0x000fe20008000000 */
[----:B------:R-:W-:Y:S01]  /*6550*/  @P2 IMAD.MOV R11, RZ, RZ, R9 ;  /* 0x000000ffff0b2224 */ /* 0x000fe200078e0209 */
[----:B------:R-:W-:-:S02]  /*6560*/  SEL R6, R6, RZ, P4 ;  /* 0x000000ff06067207 */ /* 0x000fc40002000000 */
[----:B------:R-:W-:Y:S01]  /*6570*/  IMAD R13, R13, UR6, R18 ;  /* 0x000000060d0d7c24 */ /* 0x000fe2000f8e0212 */
[----:B------:R-:W-:Y:S02]  /*6580*/  UIMAD.WIDE.U32 UR6, UR5, UR10, URZ ;  /* 0x0000000a050672a5 */ /* 0x000fe4000f8e003f */
[----:B------:R-:W-:Y:S02]  /*6590*/  UIADD3 UR8, UR8, 0x24000, URZ ;  /* 0x0002400008087890 */ /* 0x000fe4000fffe03f */
[----:B------:R-:W-:Y:S01]  /*65a0*/  @UP0 USHF.R.U32.HI UR21, URZ, UR11, UR7 ;  /* 0x0000000b3f150299 */ /* 0x000fe20008011607 */
[----:B------:R-:W-:Y:S01]  /*65b0*/  R2UR UR19, R13 ;  /* 0x000000000d1372ca */ /* 0x000fe200000e0000 */
[----:B------:R-:W-:Y:S01]  /*65c0*/  UMOV UR10, UR18 ;  /* 0x00000012000a7c82 */ /* 0x000fe20008000000 */
[----:B------:R-:W-:Y:S01]  /*65d0*/  R2UR UR7, R10 ;  /* 0x000000000a0772ca */ /* 0x000fe200000e0000 */
[----:B------:R-:W-:Y:S01]  /*65e0*/  UIADD3 UR6, -UR21, URZ, URZ ;  /* 0x0000003f15067290 */ /* 0x000fe2000fffe13f */
[----:B------:R-:W-:Y:S01]  /*65f0*/  R2UR UR11, R19 ;  /* 0x00000000130b72ca */ /* 0x000fe200000e0000 */
[----:B------:R-:W-:Y:S01]  /*6600*/  VIADD R13, R8, 0x1 ;  /* 0x00000001080d7836 */ /* 0x000fe20000000000 */
[----:B------:R-:W-:Y:S01]  /*6610*/  SEL R10, RZ, 0x1, P4 ;  /* 0x00000001ff0a7807 */ /* 0x000fe20002000000 */
[----:B------:R-:W-:Y:S01]  /*6620*/  UIMAD UR20, UR20, UR6, UR5 ;  /* 0x00000006141472a4 */ /* 0x000fe2000f8e0205 */
[----:B0-----:R-:W-:Y:S01]  /*6630*/  ISETP.NE.AND P3, PT, R11, R14, PT ;  /* 0x0000000e0b00720c */ /* 0x001fe20003f65270 */
[----:B------:R-:W-:Y:S01]  /*6640*/  UIADD3.X UR5, URZ, UR25, URZ, UP1, !UPT ;  /* 0x000000193f057290 */ /* 0x000fe20008ffe43f */
[----:B------:R-:W-:Y:S01]  /*6650*/  LOP3.LUT R7, R7, R10, RZ, 0x3c, !PT ;  /* 0x0000000a07077212 */ /* 0x000fe200078e3cff */
[----:B------:R-:W-:Y:S01]  /*6660*/  UIMAD UR20, UR20, UR15, UR23 ;  /* 0x0000000f141472a4 */ /* 0x000fe2000f8e0217 */
[----:B------:R-:W-:Y:S01]  /*6670*/  SEL R10, R12, RZ, P2 ;  /* 0x000000ff0c0a7207 */ /* 0x000fe20001000000 */
[----:B------:R-:W-:Y:S01]  /*6680*/  UIMAD UR19, UR19, UR14, UR22 ;  /* 0x0000000e131372a4 */ /* 0x000fe2000f8e0216 */
[----:B------:R-:W-:Y:S01]  /*6690*/  SEL R9, R11, RZ, P3 ;  /* 0x000000ff0b097207 */ /* 0x000fe20001800000 */
[----:B------:R-:W-:-:S02]  /*66a0*/  UPRMT UR6, UR7, 0x5410, URZ ;  /* 0x0000541007067896 */ /* 0x000fc4000800003f */
[----:B------:R-:W-:-:S04]  /*66b0*/  UIADD3.X UR25, URZ, UR25, URZ, UP2, !UPT ;  /* 0x000000193f197290 */ /* 0x000fc800097fe43f */
[----:B------:R-:W-:-:S03]  /*66c0*/  @P3 IMAD.MOV R13, RZ, RZ, R8 ;  /* 0x000000ffff0d3224 */ /* 0x000fc600078e0208 */
[----:B------:R0:W-:Y:S01]  /*66d0*/  UTMALDG.4D.IM2COL [UR16], [UR4], UR6 ;  /* 0x00000010040073b4 */ /* 0x0001e20008058006 */
[----:B------:R-:W-:Y:S01]  /*66e0*/  IMAD.MOV.U32 R8, RZ, RZ, R13 ;  /* 0x000000ffff087224 */ /* 0x000fe200078e000d */
[----:B------:R0:W-:Y:S02]  /*66f0*/  UTMALDG.4D [UR8], [UR24], desc[UR26] ;  /* 0x00001a08180075b4 */ /* 0x0001e40008019000 */
[----:B0-----:R-:W-:Y:S05]  /*6700*/  @P5 BRA `(.L_x_149) ;  /* 0xfffffff800a05947 */ /* 0x001fea000383ffff */
.L_x_145:
[----:B------:R-:W-:Y:S01]  /*6710*/  ISETP.GE.U32.AND P2, PT, R3, 0x9, PT ;  /* 0x000000090300780c */ /* 0x000fe20003f46070 */
[----:B------:R-:W-:Y:S05]  /*6720*/  WARPSYNC.ALL ;  /* 0x0000000000007948 */ /* 0x000fea0003800000 */
[----:B------:R-:W-:-:S07]  /*6730*/  ELECT P1, URZ, PT ;  /* 0x00000000003f782f */ /* 0x000fce0003820000 */
[----:B------:R-:W-:-:S05]  /*6740*/  @P2 IMAD.WIDE.U32 R4, R3, 0x38e38e39, RZ ;  /* 0x38e38e3903042825 */ /* 0x000fca00078e00ff */
[----:B-----5:R-:W-:-:S04]  /*6750*/  @P2 SHF.R.U32.HI R0, RZ, 0x1, R5 ;  /* 0x00000001ff002819 */ /* 0x020fc80000011605 */
[----:B------:R-:W-:-:S04]  /*6760*/  @P2 LOP3.LUT R0, R0, 0x1, RZ, 0xc0, !PT ;  /* 0x0000000100002812 */ /* 0x000fc800078ec0ff */
[----:B------:R-:W-:Y:S01]  /*6770*/  @P2 ISETP.NE.U32.AND P0, PT, R0, 0x1, PT ;  /* 0x000000010000280c */ /* 0x000fe20003f05070 */
[----:B------:R-:W-:-:S12]  /*6780*/  @!P1 EXIT ;  /* 0x000000000000994d */ /* 0x000fd80003800000 */
[----:B------:R-:W-:Y:S01]  /*6790*/  LOP3.LUT R2, R2, 0x2, RZ, 0xfc, !PT ;  /* 0x0000000202027812 */ /* 0x000fe200078efcff */
[----:B------:R-:W-:Y:S01]  /*67a0*/  IMAD.MOV.U32 R0, RZ, RZ, 0x1 ;  /* 0x00000001ff007424 */ /* 0x000fe200078e00ff */
[----:B------:R-:W-:Y:S02]  /*67b0*/  @P2 ISETP.NE.U32.AND.EX P0, PT, RZ, RZ, PT, P0 ;  /* 0x000000ffff00220c */ /* 0x000fe40003f05100 */
[----:B------:R-:W-:Y:S02]  /*67c0*/  ISETP.NE.AND P1, PT, R2, 0x3, PT ;  /* 0x000000030200780c */ /* 0x000fe40003f25270 */
[----:B------:R-:W-:-:S11]  /*67d0*/  @P2 SEL R0, RZ, 0x1, !P0 ;  /* 0x00000001ff002807 */ /* 0x000fd60004000000 */
[----:B------:R-:W-:Y:S05]  /*67e0*/  @!P1 BRA `(.L_x_150) ;  /* 0x0000000000049947 */ /* 0x000fea0003800000 */
[----:B------:R-:W-:Y:S01]  /*67f0*/  BPT.TRAP 0x1 ;  /* 0x000000040000795c */ /* 0x000fe20000300000 */
.L_x_150:
[----:B------:R-:W0:Y:S01]  /*6800*/  S2R R7, SR_CgaCtaId ;  /* 0x0000000000077919 */ /* 0x000e220000008800 */
[----:B------:R-:W-:Y:S01]  /*6810*/  IMAD.WIDE.U32 R4, R3, 0x38e38e39, RZ ;  /* 0x38e38e3903047825 */ /* 0x000fe200078e00ff */
[----:B------:R-:W-:-:S04]  /*6820*/  MOV R2, 0x400 ;  /* 0x0000040000027802 */ /* 0x000fc80000000f00 */
[----:B------:R-:W-:Y:S02]  /*6830*/  SHF.R.U32.HI R4, RZ, 0x1, R5 ;  /* 0x00000001ff047819 */ /* 0x000fe40000011605 */
[----:B------:R-:W-:-:S03]  /*6840*/  SHF.L.U32 R5, R0, 0x1f, RZ ;  /* 0x0000001f00057819 */ /* 0x000fc600000006ff */
[----:B------:R-:W-:Y:S01]  /*6850*/  IMAD R3, R4, -0x9, R3 ;  /* 0xfffffff704037824 */ /* 0x000fe200078e0203 */
[----:B0-----:R-:W-:-:S05]  /*6860*/  LEA R2, R7, R2, 0x18 ;  /* 0x0000000207027211 */ /* 0x001fca00078ec0ff */
[----:B------:R-:W-:-:S04]  /*6870*/  VIADD R2, R2, 0x36048 ;  /* 0x0003604802027836 */ /* 0x000fc80000000000 */
[----:B------:R-:W-:-:S07]  /*6880*/  IMAD R4, R3, 0x8, R2 ;  /* 0x0000000803047824 */ /* 0x000fce00078e0202 */
.L_x_151:
[----:B0-----:R0:W1:Y:S02]  /*6890*/  SYNCS.PHASECHK.TRANS64.TRYWAIT P0, [R4+URZ], R5 ;  /* 0x00000005040075a7 */ /* 0x001064000800017f */
[----:B-1----:R-:W-:Y:S05]  /*68a0*/  @!P0 NANOSLEEP.SYNCS 0x989680 ;  /* 0x009896800000895d */ /* 0x002fea0003900000 */
[----:B------:R-:W1:Y:S02]  /*68b0*/  @!P0 SYNCS.PHASECHK.TRANS64 P0, [R4+URZ], R5 ;  /* 0x00000005040085a7 */ /* 0x000e64000800007f */
[----:B-1----:R-:W-:Y:S05]  /*68c0*/  @!P0 BRA `(.L_x_151) ;  /* 0xfffffffc00f08947 */ /* 0x002fea000383ffff */
[----:B------:R-:W-:-:S05]  /*68d0*/  VIADD R3, R3, 0x1 ;  /* 0x0000000103037836 */ /* 0x000fca0000000000 */
[----:B------:R-:W-:-:S04]  /*68e0*/  ISETP.NE.AND P0, PT, R3, 0x9, PT ;  /* 0x000000090300780c */ /* 0x000fc80003f05270 */
[----:B0-----:R-:W-:Y:S02]  /*68f0*/  SEL R5, RZ, 0x1, P0 ;  /* 0x00000001ff057807 */ /* 0x001fe40000000000 */
[----:B------:R-:W-:Y:S02]  /*6900*/  SEL R3, R3, RZ, P0 ;  /* 0x000000ff03037207 */ /* 0x000fe40000000000 */
[----:B------:R-:W-:-:S03]  /*6910*/  LOP3.LUT R7, R0, R5, RZ, 0x3c, !PT ;  /* 0x0000000500077212 */ /* 0x000fc600078e3cff */
[----:B------:R-:W-:Y:S01]  /*6920*/  IMAD R0, R3, 0x8, R2 ;  /* 0x0000000803007824 */ /* 0x000fe200078e0202 */
[----:B------:R-:W-:-:S07]  /*6930*/  SHF.L.U32 R5, R7, 0x1f, RZ ;  /* 0x0000001f07057819 */ /* 0x000fce00000006ff */
.L_x_152:
        /* <DEDUP_REMOVED lines=11> */
.L_x_153:
        /* <DEDUP_REMOVED lines=11> */
.L_x_154:
        /* <DEDUP_REMOVED lines=11> */
.L_x_155:
        /* <DEDUP_REMOVED lines=11> */
.L_x_156:
        /* <DEDUP_REMOVED lines=11> */
.L_x_157:
        /* <DEDUP_REMOVED lines=11> */
.L_x_158:
        /* <DEDUP_REMOVED lines=11> */
.L_x_159:
[----:B0-----:R0:W1:Y:S02]  /*6e10*/  SYNCS.PHASECHK.TRANS64.TRYWAIT P0, [R3+URZ], R0 ;  /* 0x00000000030075a7 */ /* 0x001064000800017f */
[----:B-1----:R-:W-:Y:S05]  /*6e20*/  @!P0 NANOSLEEP.SYNCS 0x989680 ;  /* 0x009896800000895d */ /* 0x002fea0003900000 */
[----:B------:R-:W1:Y:S02]  /*6e30*/  @!P0 SYNCS.PHASECHK.TRANS64 P0, [R3+URZ], R0 ;  /* 0x00000000030085a7 */ /* 0x000e64000800007f */
[----:B-1----:R-:W-:Y:S05]  /*6e40*/  @P0 EXIT ;  /* 0x000000000000094d */ /* 0x002fea0003800000 */
[----:B------:R-:W-:Y:S05]  /*6e50*/  BRA `(.L_x_159) ;  /* 0xfffffffc00ec7947 */ /* 0x000fea000383ffff */
.L_x_160:
[----:B------:R-:W-:-:S00]  /*6e60*/  BRA `(.L_x_160) ;  /* 0xfffffffc00fc7947 */ /* 0x000fc0000383ffff */
[----:B------:R-:W-:-:S00]  /*6e70*/  NOP ;  /* 0x0000000000007918 */ /* 0x000fc00000000000 */
        /* <DEDUP_REMOVED lines=8> */
.L_x_161:


//--------------------- .nv.shared._ZN7cutlass13device_kernelINS_4conv6kernel13ConvUniversalINS1_16ConvProblemShapeILNS1_8OperatorE0ELi2EEENS1_10collective14CollectiveConvINS1_46MainloopSm90TmaGmmaWarpSpecializedImplicitGemmILS5_0ELi9ELi2EN4cute5tupleIJNSA_1CILi1EEESD_SD_EEENS1_36KernelImplicitTmaWarpSpecializedSm90ELi1EEENSB_IJNSC_ILi128EEENSC_ILi64EEENSB_IJSI_EEEEEENS_6half_tESL_NSA_8TiledMMAINSA_8MMA_AtomIJNSA_4SM904GMMA25MMA_64x64x16_F32F16F16_SSILNSP_5MajorE0ELSR_0ELNSP_7ScaleInE1ELSS_1EEEEEENSA_6LayoutISE_NSB_IJNSC_ILi0EEESW_SW_EEEEENSB_IJNSA_10UnderscoreESZ_SZ_EEEEENS7_6detail26Sm90ImplicitGemmTileTraitsINSA_20SM90_TMA_LOAD_IM2COLENSA_14ComposedLayoutINSA_7SwizzleILi3ELi4ELi3EEENSA_18smem_ptr_flag_bitsILi16EEENSV_INSB_IJNSB_IJNSC_ILi8EEENSC_ILi16EEEEEENSB_IJSI_SD_EEENSB_IJSD_NSC_ILi9EEEEEEEEENSB_IJNSB_IJSI_NSC_ILi512EEEEEENSB_IJSD_SW_EEENSB_IJSW_NSC_ILi8192EEEEEEEEEEEEEvEENS13_INSA_13SM90_TMA_LOADENS15_IS17_S19_NSV_INSB_IJNSB_IJS1A_S1A_EEES1D_S1F_EEENSB_IJS1I_S1J_NSB_IJSW_NSC_ILi4096EEEEEEEEEEEEEvEEEENS_8epilogue10collective6detail29Sm90TmaWarpSpecializedAdapterINS21_15DefaultEpilogueISL_NSB_IJNSB_IJlllEEESD_SW_EEES26_NS20_6thread17LinearCombinationISL_Li1EffLNS27_9ScaleType4KindE0ELNS_15FloatRoundStyleE2ESL_EENS_4gemm15EpilogueDefaultEEEEEvvEEEEvNT_6ParamsE --------------------------
	.section	.nv.shared._ZN7cutlass13device_kernelINS_4conv6kernel13ConvUniversalINS1_16ConvProblemShapeILNS1_8OperatorE0ELi2EEENS1_10collective14CollectiveConvINS1_46MainloopSm90TmaGmmaWarpSpecializedImplicitGemmILS5_0ELi9ELi2EN4cute5tupleIJNSA_1CILi1EEESD_SD_EEENS1_36KernelImplicitTmaWarpSpecializedSm90ELi1EEENSB_IJNSC_ILi128EEENSC_ILi64EEENSB_IJSI_EEEEEENS_6half_tESL_NSA_8TiledMMAINSA_8MMA_AtomIJNSA_4SM904GMMA25MMA_64x64x16_F32F16F16_SSILNSP_5MajorE0ELSR_0ELNSP_7ScaleInE1ELSS_1EEEEEENSA_6LayoutISE_NSB_IJNSC_ILi0EEESW_SW_EEEEENSB_IJNSA_10UnderscoreESZ_SZ_EEEEENS7_6detail26Sm90ImplicitGemmTileTraitsINSA_20SM90_TMA_LOAD_IM2COLENSA_14ComposedLayoutINSA_7SwizzleILi3ELi4ELi3EEENSA_18smem_ptr_flag_bitsILi16EEENSV_INSB_IJNSB_IJNSC_ILi8EEENSC_ILi16EEEEEENSB_IJSI_SD_EEENSB_IJSD_NSC_ILi9EEEEEEEEENSB_IJNSB_IJSI_NSC_ILi512EEEEEENSB_IJSD_SW_EEENSB_IJSW_NSC_ILi8192EEEEEEEEEEEEEvEENS13_INSA_13SM90_TMA_LOADENS15_IS17_S19_NSV_INSB_IJNSB_IJS1A_S1A_EEES1D_S1F_EEENSB_IJS1I_S1J_NSB_IJSW_NSC_ILi4096EEEEEEEEEEEEEvEEEENS_8epilogue10collective6detail29Sm90TmaWarpSpecializedAdapterINS21_15DefaultEpilogueISL_NSB_IJNSB_IJlllEEESD_SW_EEES26_NS20_6thread17LinearCombinationISL_Li1EffLNS27_9ScaleType4KindE0ELNS_15FloatRoundStyleE2ESL_EENS_4gemm15EpilogueDefaultEEEEEvvEEEEvNT_6ParamsE,"aw",@nobits
	.sectionflags	@""
	.align	16
	.zero		1024


//--------------------- .nv.shared.reserved.0     --------------------------
	.section	.nv.shared.reserved.0,"aw",@nobits
	.weak		__nv_reservedSMEM_offset_0_alias
	.size		__nv_reservedSMEM_offset_0_alias, 0, 0
	.other		__nv_reservedSMEM_offset_0_alias,@"STO_CUDA_RESERVED_SHARED STV_DEFAULT"
__nv_reservedSMEM_offset_0_alias:
	.zero		0


//--------------------- .nv.global                --------------------------
	.section	.nv.global,"aw",@nobits
.nv.global:
	.type		_ZN39_INTERNAL_628ae1c8_4_k_cu_74374d4f_27294cute1_E,@object
	.size		_ZN39_INTERNAL_628ae1c8_4_k_cu_74374d4f_27294cute1_E,(_ZN39_INTERNAL_628ae1c8_4_k_cu_74374d4f_27294cuda3std3__45__cpo6cbeginE - _ZN39_INTERNAL_628ae1c8_4_k_cu_74374d4f_27294cute1_E)
_ZN39_INTERNAL_628ae1c8_4_k_cu_74374d4f_27294cute1_E:
	.zero		1
	.type		_ZN39_INTERNAL_628ae1c8_4_k_cu_74374d4f_27294cuda3std3__45__cpo6cbeginE,@object
	.size		_ZN39_INTERNAL_628ae1c8_4_k_cu_74374d4f_27294cuda3std3__45__cpo6cbeginE,(_ZN39_INTERNAL_628ae1c8_4_k_cu_74374d4f_27294cuda3std3__48in_placeE - _ZN39_INTERNAL_628ae1c8_4_k_cu_74374d4f_27294cuda3std3__45__cpo6cbeginE)
_ZN39_INTERNAL_628ae1c8_4_k_cu_74374d4f_27294cuda3std3__45__cpo6cbeginE:
	.zero		1
	.type		_ZN39_INTERNAL_628ae1c8_4_k_cu_74374d4f_27294cuda3std3__48in_placeE,@object
	.size		_ZN39_INTERNAL_628ae1c8_4_k_cu_74374d4f_27294cuda3std3__48in_placeE,(_ZN39_INTERNAL_628ae1c8_4_k_cu_74374d4f_27294cuda3std6ranges3__45__cpo9iter_moveE - _ZN39_INTERNAL_628ae1c8_4_k_cu_74374d4f_27294cuda3std3__48in_placeE)
_ZN39_INTERNAL_628ae1c8_4_k_cu_74374d4f_27294cuda3std3__48in_placeE:
	.zero		1
	.type		_ZN39_INTERNAL_628ae1c8_4_k_cu_74374d4f_27294cuda3std6ranges3__45__cpo9iter_moveE,@object
	.size		_ZN39_INTERNAL_628ae1c8_4_k_cu_74374d4f_27294cuda3std6ranges3__45__cpo9iter_moveE,(_ZN39_INTERNAL_628ae1c8_4_k_cu_74374d4f_27294cuda3std3__45__cpo5beginE - _ZN39_INTERNAL_628ae1c8_4_k_cu_74374d4f_27294cuda3std6ranges3__45__cpo9iter_moveE)
_ZN39_INTERNAL_628ae1c8_4_k_cu_74374d4f_27294cuda3std6ranges3__45__cpo9iter_moveE:
	.zero		1
	.type		_ZN39_INTERNAL_628ae1c8_4_k_cu_74374d4f_27294cuda3std3__45__cpo5beginE,@object
	.size		_ZN39_INTERNAL_628ae1c8_4_k_cu_74374d4f_27294cuda3std3__45__cpo5beginE,(_ZN39_INTERNAL_628ae1c8_4_k_cu_74374d4f_27294cuda3std3__441_GLOBAL__N__628ae1c8_4_k_cu_74374d4f_27296ignoreE - _ZN39_INTERNAL_628ae1c8_4_k_cu_74374d4f_27294cuda3std3__45__cpo5beginE)
_ZN39_INTERNAL_628ae1c8_4_k_cu_74374d4f_27294cuda3std3__45__cpo5beginE:
	.zero		1
	.type		_ZN39_INTERNAL_628ae1c8_4_k_cu_74374d4f_27294cuda3std3__441_GLOBAL__N__628ae1c8_4_k_cu_74374d4f_27296ignoreE,@object
	.size		_ZN39_INTERNAL_628ae1c8_4_k_cu_74374d4f_27294cuda3std3__441_GLOBAL__N__628ae1c8_4_k_cu_74374d4f_27296ignoreE,(_ZN39_INTERNAL_628ae1c8_4_k_cu_74374d4f_27294cute7productE - _ZN39_INTERNAL_628ae1c8_4_k_cu_74374d4f_27294cuda3std3__441_GLOBAL__N__628ae1c8_4_k_cu_74374d4f_27296ignoreE)
_ZN39_INTERNAL_628ae1c8_4_k_cu_74374d4f_27294cuda3std3__441_GLOBAL__N__628ae1c8_4_k_cu_74374d4f_27296ignoreE:
	.zero		1
	.type		_ZN39_INTERNAL_628ae1c8_4_k_cu_74374d4f_27294cute7productE,@object
	.size		_ZN39_INTERNAL_628ae1c8_4_k_cu_74374d4f_27294cute7productE,(_ZN39_INTERNAL_628ae1c8_4_k_cu_74374d4f_27294cuda3std3__45__cpo3endE - _ZN39_INTERNAL_628ae1c8_4_k_cu_74374d4f_27294cute7productE)
_ZN39_INTERNAL_628ae1c8_4_k_cu_74374d4f_27294cute7productE:
	.zero		1
	.type		_ZN39_INTERNAL_628ae1c8_4_k_cu_74374d4f_27294cuda3std3__45__cpo3endE,@object
	.size		_ZN39_INTERNAL_628ae1c8_4_k_cu_74374d4f_27294cuda3std3__45__cpo3endE,(_ZN39_INTERNAL_628ae1c8_4_k_cu_74374d4f_27294cuda3std3__419piecewise_constructE - _ZN39_INTERNAL_628ae1c8_4_k_cu_74374d4f_27294cuda3std3__45__cpo3endE)
_ZN39_INTERNAL_628ae1c8_4_k_cu_74374d4f_27294cuda3std3__45__cpo3endE:
	.zero		1
	.type		_ZN39_INTERNAL_628ae1c8_4_k_cu_74374d4f_27294cuda3std3__419piecewise_constructE,@object
	.size		_ZN39_INTERNAL_628ae1c8_4_k_cu_74374d4f_27294cuda3std3__419piecewise_constructE,(_ZN39_INTERNAL_628ae1c8_4_k_cu_74374d4f_27294cuda3std3__45__cpo4cendE - _ZN39_INTERNAL_628ae1c8_4_k_cu_74374d4f_27294cuda3std3__419piecewise_constructE)
_ZN39_INTERNAL_628ae1c8_4_k_cu_74374d4f_27294cuda3std3__419piecewise_constructE:
	.zero		1
	.type		_ZN39_INTERNAL_628ae1c8_4_k_cu_74374d4f_27294cuda3std3__45__cpo4cendE,@object
	.size		_ZN39_INTERNAL_628ae1c8_4_k_cu_74374d4f_27294cuda3std3__45__cpo4cendE,(_ZN39_INTERNAL_628ae1c8_4_k_cu_74374d4f_27294cuda3std6ranges3__45__cpo4swapE - _ZN39_INTERNAL_628ae1c8_4_k_cu_74374d4f_27294cuda3std3__45__cpo4cendE)
_ZN39_INTERNAL_628ae1c8_4_k_cu_74374d4f_27294cuda3std3__45__cpo4cendE:
	.zero		1
	.type		_ZN39_INTERNAL_628ae1c8_4_k_cu_74374d4f_27294cuda3std6ranges3__45__cpo4swapE,@object
	.size		_ZN39_INTERNAL_628ae1c8_4_k_cu_74374d4f_27294cuda3std6ranges3__45__cpo4swapE,(.L_7 - _ZN39_INTERNAL_628ae1c8_4_k_cu_74374d4f_27294cuda3std6ranges3__45__cpo4swapE)
_ZN39_INTERNAL_628ae1c8_4_k_cu_74374d4f_27294cuda3std6ranges3__45__cpo4swapE:
	.zero		1
.L_7:


//--------------------- .nv.constant0._ZN7cutlass13device_kernelINS_4conv6kernel13ConvUniversalINS1_16ConvProblemShapeILNS1_8OperatorE0ELi2EEENS1_10collective14CollectiveConvINS1_46MainloopSm90TmaGmmaWarpSpecializedImplicitGemmILS5_0ELi9ELi2EN4cute5tupleIJNSA_1CILi1EEESD_SD_EEENS1_36KernelImplicitTmaWarpSpecializedSm90ELi1EEENSB_IJNSC_ILi128EEENSC_ILi64EEENSB_IJSI_EEEEEENS_6half_tESL_NSA_8TiledMMAINSA_8MMA_AtomIJNSA_4SM904GMMA25MMA_64x64x16_F32F16F16_SSILNSP_5MajorE0ELSR_0ELNSP_7ScaleInE1ELSS_1EEEEEENSA_6LayoutISE_NSB_IJNSC_ILi0EEESW_SW_EEEEENSB_IJNSA_10UnderscoreESZ_SZ_EEEEENS7_6detail26Sm90ImplicitGemmTileTraitsINSA_20SM90_TMA_LOAD_IM2COLENSA_14ComposedLayoutINSA_7SwizzleILi3ELi4ELi3EEENSA_18smem_ptr_flag_bitsILi16EEENSV_INSB_IJNSB_IJNSC_ILi8EEENSC_ILi16EEEEEENSB_IJSI_SD_EEENSB_IJSD_NSC_ILi9EEEEEEEEENSB_IJNSB_IJSI_NSC_ILi512EEEEEENSB_IJSD_SW_EEENSB_IJSW_NSC_ILi8192EEEEEEEEEEEEEvEENS13_INSA_13SM90_TMA_LOADENS15_IS17_S19_NSV_INSB_IJNSB_IJS1A_S1A_EEES1D_S1F_EEENSB_IJS1I_S1J_NSB_IJSW_NSC_ILi4096EEEEEEEEEEEEEvEEEENS_8epilogue10collective6detail29Sm90TmaWarpSpecializedAdapterINS21_15DefaultEpilogueISL_NSB_IJNSB_IJlllEEESD_SW_EEES26_NS20_6thread17LinearCombinationISL_Li1EffLNS27_9ScaleType4KindE0ELNS_15FloatRoundStyleE2ESL_EENS_4gemm15EpilogueDefaultEEEEEvvEEEEvNT_6ParamsE --------------------------
	.section	.nv.constant0._ZN7cutlass13device_kernelINS_4conv6kernel13ConvUniversalINS1_16ConvProblemShapeILNS1_8OperatorE0ELi2EEENS1_10collective14CollectiveConvINS1_46MainloopSm90TmaGmmaWarpSpecializedImplicitGemmILS5_0ELi9ELi2EN4cute5tupleIJNSA_1CILi1EEESD_SD_EEENS1_36KernelImplicitTmaWarpSpecializedSm90ELi1EEENSB_IJNSC_ILi128EEENSC_ILi64EEENSB_IJSI_EEEEEENS_6half_tESL_NSA_8TiledMMAINSA_8MMA_AtomIJNSA_4SM904GMMA25MMA_64x64x16_F32F16F16_SSILNSP_5MajorE0ELSR_0ELNSP_7ScaleInE1ELSS_1EEEEEENSA_6LayoutISE_NSB_IJNSC_ILi0EEESW_SW_EEEEENSB_IJNSA_10UnderscoreESZ_SZ_EEEEENS7_6detail26Sm90ImplicitGemmTileTraitsINSA_20SM90_TMA_LOAD_IM2COLENSA_14ComposedLayoutINSA_7SwizzleILi3ELi4ELi3EEENSA_18smem_ptr_flag_bitsILi16EEENSV_INSB_IJNSB_IJNSC_ILi8EEENSC_ILi16EEEEEENSB_IJSI_SD_EEENSB_IJSD_NSC_ILi9EEEEEEEEENSB_IJNSB_IJSI_NSC_ILi512EEEEEENSB_IJSD_SW_EEENSB_IJSW_NSC_ILi8192EEEEEEEEEEEEEvEENS13_INSA_13SM90_TMA_LOADENS15_IS17_S19_NSV_INSB_IJNSB_IJS1A_S1A_EEES1D_S1F_EEENSB_IJS1I_S1J_NSB_IJSW_NSC_ILi4096EEEEEEEEEEEEEvEEEENS_8epilogue10collective6detail29Sm90TmaWarpSpecializedAdapterINS21_15DefaultEpilogueISL_NSB_IJNSB_IJlllEEESD_SW_EEES26_NS20_6thread17LinearCombinationISL_Li1EffLNS27_9ScaleType4KindE0ELNS_15FloatRoundStyleE2ESL_EENS_4gemm15EpilogueDefaultEEEEEvvEEEEvNT_6ParamsE,"a",@progbits
	.sectionflags	@""
	.align	4
.nv.constant0._ZN7cutlass13device_kernelINS_4conv6kernel13ConvUniversalINS1_16ConvProblemShapeILNS1_8OperatorE0ELi2EEENS1_10collective14CollectiveConvINS1_46MainloopSm90TmaGmmaWarpSpecializedImplicitGemmILS5_0ELi9ELi2EN4cute5tupleIJNSA_1CILi1EEESD_SD_EEENS1_36KernelImplicitTmaWarpSpecializedSm90ELi1EEENSB_IJNSC_ILi128EEENSC_ILi64EEENSB_IJSI_EEEEEENS_6half_tESL_NSA_8TiledMMAINSA_8MMA_AtomIJNSA_4SM904GMMA25MMA_64x64x16_F32F16F16_SSILNSP_5MajorE0ELSR_0ELNSP_7ScaleInE1ELSS_1EEEEEENSA_6LayoutISE_NSB_IJNSC_ILi0EEESW_SW_EEEEENSB_IJNSA_10UnderscoreESZ_SZ_EEEEENS7_6detail26Sm90ImplicitGemmTileTraitsINSA_20SM90_TMA_LOAD_IM2COLENSA_14ComposedLayoutINSA_7SwizzleILi3ELi4ELi3EEENSA_18smem_ptr_flag_bitsILi16EEENSV_INSB_IJNSB_IJNSC_ILi8EEENSC_ILi16EEEEEENSB_IJSI_SD_EEENSB_IJSD_NSC_ILi9EEEEEEEEENSB_IJNSB_IJSI_NSC_ILi512EEEEEENSB_IJSD_SW_EEENSB_IJSW_NSC_ILi8192EEEEEEEEEEEEEvEENS13_INSA_13SM90_TMA_LOADENS15_IS17_S19_NSV_INSB_IJNSB_IJS1A_S1A_EEES1D_S1F_EEENSB_IJS1I_S1J_NSB_IJSW_NSC_ILi4096EEEEEEEEEEEEEvEEEENS_8epilogue10collective6detail29Sm90TmaWarpSpecializedAdapterINS21_15DefaultEpilogueISL_NSB_IJNSB_IJlllEEESD_SW_EEES26_NS20_6thread17LinearCombinationISL_Li1EffLNS27_9ScaleType4KindE0ELNS_15FloatRoundStyleE2ESL_EENS_4gemm15EpilogueDefaultEEEEEvvEEEEvNT_6ParamsE:
	.zero		1536


//--------------------- SYMBOLS --------------------------

	.type		.nv.reservedSmem.offset0,@object
	.size		.nv.reservedSmem.offset0,0x4
